def matmul_kernel(
    a_ptr,
    b_ptr,
    c_ptr,
    M,
    N,
    K,
    stride_am,
    stride_ak,
    stride_bk,
    stride_bn,
    stride_cm,
    stride_cn,
    BLOCK_M: tl.constexpr,
    BLOCK_N: tl.constexpr,
    BLOCK_K: tl.constexpr,
    GROUP_M: tl.constexpr,
):
    pid = tl.program_id(axis=0)
    num_pid_m = tl.cdiv(M, BLOCK_M)
    num_pid_n = tl.cdiv(N, BLOCK_N)
    num_pid_in_group = GROUP_M * num_pid_n
    group_id = pid // num_pid_in_group
    first_pid_m = group_id * GROUP_M
    group_size_m = min(num_pid_m - first_pid_m, GROUP_M)
    pid_m = first_pid_m + ((pid % num_pid_in_group) % group_size_m)
    pid_n = (pid % num_pid_in_group) // group_size_m

    offs_am = (pid_m * BLOCK_M + tl.arange(0, BLOCK_M)) % M
    offs_bn = (pid_n * BLOCK_N + tl.arange(0, BLOCK_N)) % N
    offs_k = tl.arange(0, BLOCK_K)
    a_ptrs = a_ptr + offs_am[:, None] * stride_am + offs_k[None, :] * stride_ak
    b_ptrs = b_ptr + offs_k[:, None] * stride_bk + offs_bn[None, :] * stride_bn

    acc = tl.zeros((BLOCK_M, BLOCK_N), dtype=tl.float32)
    for kk in range(0, tl.cdiv(K, BLOCK_K)):
        a = tl.load(a_ptrs, mask=offs_k[None, :] < K - kk * BLOCK_K, other=0.0)
        b = tl.load(b_ptrs, mask=offs_k[:, None] < K - kk * BLOCK_K, other=0.0)
        acc = tl.dot(a, b, acc)
        a_ptrs += BLOCK_K * stride_ak
        b_ptrs += BLOCK_K * stride_bk

    c = acc.to(c_ptr.dtype.element_ty)
    offs_cm = pid_m * BLOCK_M + tl.arange(0, BLOCK_M)
    offs_cn = pid_n * BLOCK_N + tl.arange(0, BLOCK_N)
    c_ptrs = c_ptr + offs_cm[:, None] * stride_cm + offs_cn[None, :] * stride_cn
    mask = (offs_cm[:, None] < M) & (offs_cn[None, :] < N)
    tl.store(c_ptrs, c, mask=mask)

# config = {"BLOCK_K": 32, "BLOCK_M": 128, "BLOCK_N": 16, "GROUP_M": 8, "arch": "sm_100", "dtype": "fp8e4m3", "num_ctas": 1, "num_stages": 3, "num_warps": 4}
# arch = sm_100


// ===== COMPILED SASS (sm_100a) =====

	.target	sm_100a

	.elftype	@"ET_EXEC"


//--------------------- .note.nv.tkinfo           --------------------------
	.section	.note.nv.tkinfo,"",@"SHT_NOTE"
	.sectionflags	@"SHF_NOTE_NV_TKINFO"
	.tkinfo
        /*0018*/ 	.word	0x00000081
        /*0030*/ 	.string	""
        /*0030*/ 	.string	"ptxas-blackwell"
        /*0030*/ 	.string	"Cuda compilation tools, release 12.9, V12.9.86"
        /*0030*/ 	.string	"Build cuda_12.9.r12.9/compiler.36037853_0"
        /*0030*/ 	.string	"-v  -suppress-debug-info  -lineinfo  -arch sm_100a "



//--------------------- .note.nv.cuver            --------------------------
	.section	.note.nv.cuver,"",@"SHT_NOTE"
	.sectionflags	@"SHF_NOTE_NV_CUVER"
        /*0018*/ 	.short	0x0001
        /*001a*/ 	.short	0x0064
        /*001c*/ 	.short	0x0001
        /*001e*/ 	.short	0x0000
        /*0020*/ 	.short	0x0001
        /*0022*/ 	.short	0x0000


//--------------------- .nv.info                  --------------------------
	.section	.nv.info,"",@"SHT_CUDA_INFO"
	.align	4


	//----- nvinfo : EIATTR_REGCOUNT
	.align		4
        /*0000*/ 	.byte	0x04, 0x2f
        /*0002*/ 	.short	(.L_4 - .L_3)
	.align		4
.L_3:
        /*0004*/ 	.word	index@(matmul_kernel)
        /*0008*/ 	.word	0x00000059


	//----- nvinfo : EIATTR_FRAME_SIZE
	.align		4
.L_4:
        /*000c*/ 	.byte	0x04, 0x11
        /*000e*/ 	.short	(.L_6 - .L_5)
	.align		4
.L_5:
        /*0010*/ 	.word	index@($__internal_2_$__cuda_sm10x_tcgen05_guardrail_trap_unallocated_columns_being_dealloced)
        /*0014*/ 	.word	0x00000000


	//----- nvinfo : EIATTR_FRAME_SIZE
	.align		4
.L_6:
        /*0018*/ 	.byte	0x04, 0x11
        /*001a*/ 	.short	(.L_8 - .L_7)
	.align		4
.L_7:
        /*001c*/ 	.word	index@($__internal_1_$__cuda_sm10x_tcgen05_guardrail_trap_phase_invalid_during_alloc)
        /*0020*/ 	.word	0x00000000


	//----- nvinfo : EIATTR_FRAME_SIZE
	.align		4
.L_8:
        /*0024*/ 	.byte	0x04, 0x11
        /*0026*/ 	.short	(.L_10 - .L_9)
	.align		4
.L_9:
        /*0028*/ 	.word	index@($__internal_0_$__cuda_sm10x_tcgen05_guardrail_trap_col_being_dealloced_not_returned_by_alloc)
        /*002c*/ 	.word	0x00000000


	//----- nvinfo : EIATTR_FRAME_SIZE
	.align		4
.L_10:
        /*0030*/ 	.byte	0x04, 0x11
        /*0032*/ 	.short	(.L_12 - .L_11)
	.align		4
.L_11:
        /*0034*/ 	.word	index@(matmul_kernel)
        /*0038*/ 	.word	0x00000000


	//----- nvinfo : EIATTR_MIN_STACK_SIZE
	.align		4
.L_12:
        /*003c*/ 	.byte	0x04, 0x12
        /*003e*/ 	.short	(.L_14 - .L_13)
	.align		4
.L_13:
        /*0040*/ 	.word	index@(matmul_kernel)
        /*0044*/ 	.word	0x00000000
.L_14:


//--------------------- .nv.info.matmul_kernel    --------------------------
	.section	.nv.info.matmul_kernel,"",@"SHT_CUDA_INFO"
	.sectionflags	@""
	.align	4


	//----- nvinfo : EIATTR_CUDA_API_VERSION
	.align		4
        /*0000*/ 	.byte	0x04, 0x37
        /*0002*/ 	.short	(.L_16 - .L_15)
.L_15:
        /*0004*/ 	.word	0x00000081


	//----- nvinfo : EIATTR_KPARAM_INFO
	.align		4
.L_16:
        /*0008*/ 	.byte	0x04, 0x17
        /*000a*/ 	.short	(.L_18 - .L_17)
.L_17:
        /*000c*/ 	.word	0x00000000
        /*0010*/ 	.short	0x000d
        /*0012*/ 	.short	0x0048
        /*0014*/ 	.byte	0x00, 0xf4, 0x21, 0x00


	//----- nvinfo : EIATTR_KPARAM_INFO
	.align		4
.L_18:
        /*0018*/ 	.byte	0x04, 0x17
        /*001a*/ 	.short	(.L_20 - .L_19)
.L_19:
        /*001c*/ 	.word	0x00000000
        /*0020*/ 	.short	0x000c
        /*0022*/ 	.short	0x0040
        /*0024*/ 	.byte	0x00, 0xf4, 0x21, 0x00


	//----- nvinfo : EIATTR_KPARAM_INFO
	.align		4
.L_20:
        /*0028*/ 	.byte	0x04, 0x17
        /*002a*/ 	.short	(.L_22 - .L_21)
.L_21:
        /*002c*/ 	.word	0x00000000
        /*0030*/ 	.short	0x000b
        /*0032*/ 	.short	0x0038
        /*0034*/ 	.byte	0x00, 0xf0, 0x11, 0x00


	//----- nvinfo : EIATTR_KPARAM_INFO
	.align		4
.L_22:
        /*0038*/ 	.byte	0x04, 0x17
        /*003a*/ 	.short	(.L_24 - .L_23)
.L_23:
        /*003c*/ 	.word	0x00000000
        /*0040*/ 	.short	0x000a
        /*0042*/ 	.short	0x0034
        /*0044*/ 	.byte	0x00, 0xf0, 0x11, 0x00


	//----- nvinfo : EIATTR_KPARAM_INFO
	.align		4
.L_24:
        /*0048*/ 	.byte	0x04, 0x17
        /*004a*/ 	.short	(.L_26 - .L_25)
.L_25:
        /*004c*/ 	.word	0x00000000
        /*0050*/ 	.short	0x0009
        /*0052*/ 	.short	0x0030
        /*0054*/ 	.byte	0x00, 0xf0, 0x11, 0x00


	//----- nvinfo : EIATTR_KPARAM_INFO
	.align		4
.L_26:
        /*0058*/ 	.byte	0x04, 0x17
        /*005a*/ 	.short	(.L_28 - .L_27)
.L_27:
        /*005c*/ 	.word	0x00000000
        /*0060*/ 	.short	0x0008
        /*0062*/ 	.short	0x002c
        /*0064*/ 	.byte	0x00, 0xf0, 0x11, 0x00


	//----- nvinfo : EIATTR_KPARAM_INFO
	.align		4
.L_28:
        /*0068*/ 	.byte	0x04, 0x17
        /*006a*/ 	.short	(.L_30 - .L_29)
.L_29:
        /*006c*/ 	.word	0x00000000
        /*0070*/ 	.short	0x0007
        /*0072*/ 	.short	0x0028
        /*0074*/ 	.byte	0x00, 0xf0, 0x11, 0x00


	//----- nvinfo : EIATTR_KPARAM_INFO
	.align		4
.L_30:
        /*0078*/ 	.byte	0x04, 0x17
        /*007a*/ 	.short	(.L_32 - .L_31)
.L_31:
        /*007c*/ 	.word	0x00000000
        /*0080*/ 	.short	0x0006
        /*0082*/ 	.short	0x0024
        /*0084*/ 	.byte	0x00, 0xf0, 0x11, 0x00


	//----- nvinfo : EIATTR_KPARAM_INFO
	.align		4
.L_32:
        /*0088*/ 	.byte	0x04, 0x17
        /*008a*/ 	.short	(.L_34 - .L_33)
.L_33:
        /*008c*/ 	.word	0x00000000
        /*0090*/ 	.short	0x0005
        /*0092*/ 	.short	0x0020
        /*0094*/ 	.byte	0x00, 0xf0, 0x11, 0x00


	//----- nvinfo : EIATTR_KPARAM_INFO
	.align		4
.L_34:
        /*0098*/ 	.byte	0x04, 0x17
        /*009a*/ 	.short	(.L_36 - .L_35)
.L_35:
        /*009c*/ 	.word	0x00000000
        /*00a0*/ 	.short	0x0004
        /*00a2*/ 	.short	0x001c
        /*00a4*/ 	.byte	0x00, 0xf0, 0x11, 0x00


	//----- nvinfo : EIATTR_KPARAM_INFO
	.align		4
.L_36:
        /*00a8*/ 	.byte	0x04, 0x17
        /*00aa*/ 	.short	(.L_38 - .L_37)
.L_37:
        /*00ac*/ 	.word	0x00000000
        /*00b0*/ 	.short	0x0003
        /*00b2*/ 	.short	0x0018
        /*00b4*/ 	.byte	0x00, 0xf0, 0x11, 0x00


	//----- nvinfo : EIATTR_KPARAM_INFO
	.align		4
.L_38:
        /*00b8*/ 	.byte	0x04, 0x17
        /*00ba*/ 	.short	(.L_40 - .L_39)
.L_39:
        /*00bc*/ 	.word	0x00000000
        /*00c0*/ 	.short	0x0002
        /*00c2*/ 	.short	0x0010
        /*00c4*/ 	.byte	0x00, 0xf4, 0x21, 0x00


	//----- nvinfo : EIATTR_KPARAM_INFO
	.align		4
.L_40:
        /*00c8*/ 	.byte	0x04, 0x17
        /*00ca*/ 	.short	(.L_42 - .L_41)
.L_41:
        /*00cc*/ 	.word	0x00000000
        /*00d0*/ 	.short	0x0001
        /*00d2*/ 	.short	0x0008
        /*00d4*/ 	.byte	0x00, 0xf4, 0x21, 0x00


	//----- nvinfo : EIATTR_KPARAM_INFO
	.align		4
.L_42:
        /*00d8*/ 	.byte	0x04, 0x17
        /*00da*/ 	.short	(.L_44 - .L_43)
.L_43:
        /*00dc*/ 	.word	0x00000000
        /*00e0*/ 	.short	0x0000
        /*00e2*/ 	.short	0x0000
        /*00e4*/ 	.byte	0x00, 0xf4, 0x21, 0x00


	//----- nvinfo : EIATTR_AT_ENTRY_FRAGMENTS
	.align		4
.L_44:
        /*00e8*/ 	.byte	0x04, 0x4f
        /*00ea*/ 	.short	(.L_46 - .L_45)


	//   ....[0]....
.L_45:
        /*00ec*/ 	.word	0x00000004


	//----- nvinfo : EIATTR_RESERVED_SMEM_USED
	.align		4
.L_46:
        /*00f0*/ 	.byte	0x01, 0x41
	.zero		2


	//----- nvinfo : EIATTR_SPARSE_MMA_MASK
	.align		4
        /*00f4*/ 	.byte	0x03, 0x50
        /*00f6*/ 	.short	0x0000


	//----- nvinfo : EIATTR_TCGEN05_1CTA_USED
	.align		4
        /*00f8*/ 	.byte	0x01, 0x51
	.zero		2


	//----- nvinfo : EIATTR_MAXREG_COUNT
	.align		4
        /*00fc*/ 	.byte	0x03, 0x1b
        /*00fe*/ 	.short	0x00ff


	//----- nvinfo : EIATTR_NUM_BARRIERS
	.align		4
        /*0100*/ 	.byte	0x02, 0x4c
        /*0102*/ 	.byte	0x01
	.zero		1


	//----- nvinfo : EIATTR_INT_WARP_WIDE_INSTR_OFFSETS
	.align		4
        /*0104*/ 	.byte	0x04, 0x31
        /*0106*/ 	.short	(.L_48 - .L_47)


	//   ....[0]....
.L_47:
        /*0108*/ 	.word	0x00000cf0


	//   ....[1]....
        /*010c*/ 	.word	0x00000d20


	//   ....[2]....
        /*0110*/ 	.word	0x000025d0


	//   ....[3]....
        /*0114*/ 	.word	0x000046d0


	//   ....[4]....
        /*0118*/ 	.word	0x00004720


	//----- nvinfo : EIATTR_COOP_GROUP_MASK_REGIDS
	.align		4
.L_48:
        /*011c*/ 	.byte	0x04, 0x29
        /*011e*/ 	.short	(.L_50 - .L_49)


	//   ....[0]....
.L_49:
        /*0120*/ 	.word	0xffffffff


	//   ....[1]....
        /*0124*/ 	.word	0xffffffff


	//   ....[2]....
        /*0128*/ 	.word	0xffffffff


	//   ....[3]....
        /*012c*/ 	.word	0xffffffff


	//----- nvinfo : EIATTR_COOP_GROUP_INSTR_OFFSETS
	.align		4
.L_50:
        /*0130*/ 	.byte	0x04, 0x28
        /*0132*/ 	.short	(.L_52 - .L_51)


	//   ....[0]....
.L_51:
        /*0134*/ 	.word	0x00000060


	//   ....[1]....
        /*0138*/ 	.word	0x00000310


	//   ....[2]....
        /*013c*/ 	.word	0x00004570


	//   ....[3]....
        /*0140*/ 	.word	0x000047d0


	//----- nvinfo : EIATTR_VRC_CTA_INIT_COUNT
	.align		4
.L_52:
        /*0144*/ 	.byte	0x02, 0x4a
        /*0146*/ 	.byte	0x80
	.zero		1


	//----- nvinfo : EIATTR_MBARRIER_INSTR_OFFSETS
	.align		4
        /*0148*/ 	.byte	0x04, 0x39
        /*014a*/ 	.short	(.L_54 - .L_53)


	//   ....[0]....
.L_53:
        /*014c*/ 	.word	0x00000e30
        /*0150*/ 	.word	0x000000ff
        /*0154*/ 	.word	0x00000000
        /*0158*/ 	.short	0x0100
        /*015a*/ 	.byte	0x0e
	.zero		1


	//   ....[1]....
        /*015c*/ 	.word	0x00002630
        /*0160*/ 	.word	0x000000ff
        /*0164*/ 	.word	0x00002408
        /*0168*/ 	.short	0x0100
        /*016a*/ 	.byte	0x0c
	.zero		1


	//   ....[2]....
        /*016c*/ 	.word	0x00002bc0
        /*0170*/ 	.word	0x000000ff
        /*0174*/ 	.word	0x00000000
        /*0178*/ 	.short	0x010a
        /*017a*/ 	.byte	0x0e
	.zero		1


	//   ....[3]....
        /*017c*/ 	.word	0x00003d00
        /*0180*/ 	.word	0x000000ff
        /*0184*/ 	.word	0x00000000
        /*0188*/ 	.short	0x010a
        /*018a*/ 	.byte	0x0e
	.zero		1


	//   ....[4]....
        /*018c*/ 	.word	0x00003e00
        /*0190*/ 	.word	0x000000ff
        /*0194*/ 	.word	0x00002400
        /*0198*/ 	.short	0x0108
        /*019a*/ 	.byte	0x0c
	.zero		1


	//   ....[5]....
        /*019c*/ 	.word	0x00003e50
        /*01a0*/ 	.word	0x000000ff
        /*01a4*/ 	.word	0x00002408
        /*01a8*/ 	.short	0x0108
        /*01aa*/ 	.byte	0x0c
	.zero		1


	//   ....[6]....
        /*01ac*/ 	.word	0x000047f0
        /*01b0*/ 	.word	0x000000ff
        /*01b4*/ 	.word	0x00000000
        /*01b8*/ 	.short	0x010a
        /*01ba*/ 	.byte	0x0e
	.zero		1


	//   ....[7]....
        /*01bc*/ 	.word	0x00004820
        /*01c0*/ 	.word	0x000000ff
        /*01c4*/ 	.word	0x00000000
        /*01c8*/ 	.short	0x010a
        /*01ca*/ 	.byte	0x0e
	.zero		1


	//----- nvinfo : EIATTR_NUM_MBARRIERS
	.align		4
.L_54:
        /*01cc*/ 	.byte	0x03, 0x38
        /*01ce*/ 	.short	0x0002


	//----- nvinfo : EIATTR_EXIT_INSTR_OFFSETS
	.align		4
        /*01d0*/ 	.byte	0x04, 0x1c
        /*01d2*/ 	.short	(.L_56 - .L_55)


	//   ....[0]....
.L_55:
        /*01d4*/ 	.word	0x000047e0


	//----- nvinfo : EIATTR_REQNTID
	.align		4
.L_56:
        /*01d8*/ 	.byte	0x04, 0x10
        /*01da*/ 	.short	(.L_58 - .L_57)
.L_57:
        /*01dc*/ 	.word	0x00000080
        /*01e0*/ 	.word	0x00000001
        /*01e4*/ 	.word	0x00000001


	//----- nvinfo : EIATTR_CRS_STACK_SIZE
	.align		4
.L_58:
        /*01e8*/ 	.byte	0x04, 0x1e
        /*01ea*/ 	.short	(.L_60 - .L_59)
.L_59:
        /*01ec*/ 	.word	0x00000000


	//----- nvinfo : EIATTR_CBANK_PARAM_SIZE
	.align		4
.L_60:
        /*01f0*/ 	.byte	0x03, 0x19
        /*01f2*/ 	.short	0x0050


	//----- nvinfo : EIATTR_PARAM_CBANK
	.align		4
        /*01f4*/ 	.byte	0x04, 0x0a
        /*01f6*/ 	.short	(.L_62 - .L_61)
	.align		4
.L_61:
        /*01f8*/ 	.word	index@(.nv.constant0.matmul_kernel)
        /*01fc*/ 	.short	0x0380
        /*01fe*/ 	.short	0x0050


	//----- nvinfo : EIATTR_SW_WAR
	.align		4
.L_62:
        /*0200*/ 	.byte	0x04, 0x36
        /*0202*/ 	.short	(.L_64 - .L_63)
.L_63:
        /*0204*/ 	.word	0x00000008
.L_64:


//--------------------- .nv.compat                --------------------------
	.section	.nv.compat,"",@"SHT_CUDA_COMPAT_INFO"
	.align	4
        /*0000*/ 	.byte	0x02, 0x02, 0x02, 0x00, 0x02, 0x05, 0x05, 0x00, 0x02, 0x03, 0x00, 0x00, 0x02, 0x06, 0x01, 0x00


//--------------------- .nv.callgraph             --------------------------
	.section	.nv.callgraph,"",@"SHT_CUDA_CALLGRAPH"
	.align	4
	.sectionentsize	8
	.align		4
        /*0000*/ 	.word	0x00000000
	.align		4
        /*0004*/ 	.word	0xffffffff
	.align		4
        /*0008*/ 	.word	0x00000000
	.align		4
        /*000c*/ 	.word	0xfffffffe
	.align		4
        /*0010*/ 	.word	0x00000000
	.align		4
        /*0014*/ 	.word	0xfffffffd
	.align		4
        /*0018*/ 	.word	0x00000000
	.align		4
        /*001c*/ 	.word	0xfffffffc


//--------------------- .text.matmul_kernel       --------------------------
	.section	.text.matmul_kernel,"ax",@progbits
	.align	128
        .global         matmul_kernel
        .type           matmul_kernel,@function
        .size           matmul_kernel,(.L_x_20 - matmul_kernel)
        .other          matmul_kernel,@"STO_CUDA_ENTRY STV_DEFAULT"
matmul_kernel:
.text.matmul_kernel:
[----:B------:R-:W0:Y:S01]  /*0000*/  LDC R1, c[0x0][0x37c] ;  /* 0x0000df00ff017b82 */ /* 0x000e220000000800 */
[----:B------:R-:W1:Y:S01]  /*0010*/  S2R R55, SR_TID.X ;  /* 0x0000000000377919 */ /* 0x000e620000002100 */
[----:B------:R-:W2:Y:S01]  /*0020*/  LDCU.64 UR16, c[0x0][0x358] ;  /* 0x00006b00ff1077ac */ /* 0x000ea20008000a00 */
[----:B-1----:R-:W-:-:S13]  /*0030*/  ISETP.GE.U32.AND P1, PT, R55, 0x20, PT ;  /* 0x000000203700780c */ /* 0x002fda0003f26070 */
[----:B--2---:R-:W-:Y:S05]  /*0040*/  @P1 BRA `(.L_x_0) ;  /* 0x0000000000b41947 */ /* 0x004fea0003800000 */
[----:B------:R-:W1:Y:S01]  /*0050*/  S2UR UR6, SR_CgaCtaId ;  /* 0x00000000000679c3 */ /* 0x000e620000008800 */
[----:B------:R-:W-:Y:S01]  /*0060*/  NOP ;  /* 0x0000000000007918 */ /* 0x000fe20000000000 */
[----:B------:R-:W-:Y:S02]  /*0070*/  UMOV UR4, 0x40 ;  /* 0x0000004000047882 */ /* 0x000fe40000000000 */
[----:B-1----:R-:W-:-:S09]  /*0080*/  ULEA UR4, UR6, UR4, 0x18 ;  /* 0x0000000406047291 */ /* 0x002fd2000f8ec0ff */
[----:B------:R-:W1:Y:S01]  /*0090*/  LDS.U8 R0, [UR4] ;  /* 0x00000004ff007984 */ /* 0x000e620008000000 */
[----:B------:R-:W-:Y:S02]  /*00a0*/  UMOV UR4, 0x400 ;  /* 0x0000040000047882 */ /* 0x000fe40000000000 */
[----:B------:R-:W-:Y:S01]  /*00b0*/  ULEA UR4, UR6, UR4, 0x18 ;  /* 0x0000000406047291 */ /* 0x000fe2000f8ec0ff */
[----:B-1----:R-:W-:-:S13]  /*00c0*/  ISETP.NE.AND P0, PT, R0, RZ, PT ;  /* 0x000000ff0000720c */ /* 0x002fda0003f05270 */
[----:B------:R-:W-:Y:S05]  /*00d0*/  @P0 BRA `(.L_x_1) ;  /* 0x0000000000780947 */ /* 0x000fea0003800000 */
[----:B------:R-:W-:-:S13]  /*00e0*/  ELECT P0, URZ, PT ;  /* 0x0000000000ff782f */ /* 0x000fda0003800000 */
[----:B------:R-:W-:Y:S05]  /*00f0*/  @!P0 BRA `(.L_x_2) ;  /* 0x0000000000808947 */ /* 0x000fea0003800000 */
[----:B------:R-:W-:Y:S01]  /*0100*/  UMOV UR5, 0x1 ;  /* 0x0000000100057882 */ /* 0x000fe20000000000 */
[----:B------:R-:W-:-:S04]  /*0110*/  IMAD.MOV.U32 R4, RZ, RZ, 0x1 ;  /* 0x00000001ff047424 */ /* 0x000fc800078e00ff */
[----:B------:R-:W-:Y:S04]  /*0120*/  DEPBAR.LE SB1, 0x36 ;  /* 0x00009d800000791a */ /* 0x000fe80000000000 */
[----:B------:R-:W1:Y:S02]  /*0130*/  UTCATOMSWS.FIND_AND_SET.ALIGN UP0, UR5, UR5 ;  /* 0x00000005000575e3 */ /* 0x000e640008000800 */
[----:B-1----:R-:W-:-:S04]  /*0140*/  PLOP3.LUT P0, PT, PT, PT, UP0, 0x80, 0x8 ;  /* 0x000000000008781c */ /* 0x002fc80003f0f008 */
[----:B------:R-:W-:-:S04]  /*0150*/  SEL R0, RZ, 0xffffffff, !P0 ;  /* 0xffffffffff007807 */ /* 0x000fc80004000000 */
[----:B------:R-:W-:Y:S01]  /*0160*/  ISETP.NE.AND P0, PT, R0, RZ, PT ;  /* 0x000000ff0000720c */ /* 0x000fe20003f05270 */
[----:B------:R-:W-:-:S12]  /*0170*/  IMAD.U32 R0, RZ, RZ, UR5 ;  /* 0x00000005ff007e24 */ /* 0x000fd8000f8e00ff */
[----:B------:R-:W-:Y:S05]  /*0180*/  @P0 BRA `(.L_x_3) ;  /* 0x0000000000240947 */ /* 0x000fea0003800000 */
.L_x_4:
[----:B------:R-:W-:Y:S05]  /*0190*/  NANOSLEEP 0x64 ;  /* 0x000000640000795d */ /* 0x000fea0003800000 */
[----:B------:R-:W-:-:S05]  /*01a0*/  UMOV UR5, 0x1 ;  /* 0x0000000100057882 */ /* 0x000fca0000000000 */
[----:B------:R-:W-:Y:S04]  /*01b0*/  DEPBAR.LE SB1, 0x36 ;  /* 0x00009d800000791a */ /* 0x000fe80000000000 */
[----:B------:R-:W1:Y:S02]  /*01c0*/  UTCATOMSWS.FIND_AND_SET.ALIGN UP0, UR5, UR5 ;  /* 0x00000005000575e3 */ /* 0x000e640008000800 */
[----:B-1----:R-:W-:-:S04]  /*01d0*/  PLOP3.LUT P0, PT, PT, PT, UP0, 0x80, 0x8 ;  /* 0x000000000008781c */ /* 0x002fc80003f0f008 */
[----:B------:R-:W-:-:S04]  /*01e0*/  SEL R0, RZ, 0xffffffff, !P0 ;  /* 0xffffffffff007807 */ /* 0x000fc80004000000 */
[----:B------:R-:W-:Y:S01]  /*01f0*/  ISETP.NE.AND P0, PT, R0, RZ, PT ;  /* 0x000000ff0000720c */ /* 0x000fe20003f05270 */
[----:B------:R-:W-:-:S12]  /*0200*/  IMAD.U32 R0, RZ, RZ, UR5 ;  /* 0x00000005ff007e24 */ /* 0x000fd8000f8e00ff */
[----:B------:R-:W-:Y:S05]  /*0210*/  @!P0 BRA `(.L_x_4) ;  /* 0xfffffffc00dc8947 */ /* 0x000fea000383ffff */
.L_x_3:
[----:B------:R-:W-:Y:S01]  /*0220*/  VIADD R3, R0, 0x10 ;  /* 0x0000001000037836 */ /* 0x000fe20000000000 */
[----:B------:R-:W-:Y:S01]  /*0230*/  UMOV UR5, 0x50 ;  /* 0x0000005000057882 */ /* 0x000fe20000000000 */
[----:B------:R-:W-:Y:S01]  /*0240*/  SHF.L.U32 R2, R4, R0, RZ ;  /* 0x0000000004027219 */ /* 0x000fe200000006ff */
[----:B------:R-:W-:Y:S01]  /*0250*/  ULEA UR5, UR6, UR5, 0x18 ;  /* 0x0000000506057291 */ /* 0x000fe2000f8ec0ff */
[----:B------:R-:W-:Y:S01]  /*0260*/  IMAD.SHL.U32 R0, R0, 0x20, RZ ;  /* 0x0000002000007824 */ /* 0x000fe200078e00ff */
[----:B------:R-:W-:-:S04]  /*0270*/  SHF.L.U32 R3, R4, R3, RZ ;  /* 0x0000000304037219 */ /* 0x000fc800000006ff */
[----:B------:R-:W-:-:S05]  /*0280*/  LOP3.LUT R2, R3, R2, RZ, 0xfc, !PT ;  /* 0x0000000203027212 */ /* 0x000fca00078efcff */
[----:B------:R1:W-:Y:S04]  /*0290*/  ATOMS.OR RZ, [UR5], R2 ;  /* 0x00000002ffff798c */ /* 0x0003e8000b000005 */
[----:B------:R1:W-:Y:S01]  /*02a0*/  STS [UR4], R0 ;  /* 0x00000000ff007988 */ /* 0x0003e20008000804 */
[----:B------:R-:W-:Y:S05]  /*02b0*/  BRA `(.L_x_2) ;  /* 0x0000000000107947 */ /* 0x000fea0003800000 */
.L_x_1:
[----:B------:R-:W-:Y:S01]  /*02c0*/  IMAD.MOV.U32 R0, RZ, RZ, -0x1 ;  /* 0xffffffffff007424 */ /* 0x000fe200078e00ff */
[----:B------:R-:W-:-:S04]  /*02d0*/  MOV R2, 0x300 ;  /* 0x0000030000027802 */ /* 0x000fc80000000f00 */
[----:B------:R1:W-:Y:S03]  /*02e0*/  STS [UR4], R0 ;  /* 0x00000000ff007988 */ /* 0x0003e60008000804 */
[----:B01----:R-:W-:Y:S05]  /*02f0*/  CALL.REL.NOINC `($__internal_1_$__cuda_sm10x_tcgen05_guardrail_trap_phase_invalid_during_alloc) ;  /* 0x0000004400607944 */ /* 0x003fea0003c00000 */
.L_x_2:
[----:B------:R-:W-:Y:S05]  /*0300*/  WARPSYNC.ALL ;  /* 0x0000000000007948 */ /* 0x000fea0003800000 */
[----:B------:R-:W-:Y:S01]  /*0310*/  NOP ;  /* 0x0000000000007918 */ /* 0x000fe20000000000 */
.L_x_0:
[----:B------:R-:W2:Y:S01]  /*0320*/  LDC.64 R34, c[0x0][0x398] ;  /* 0x0000e600ff227b82 */ /* 0x000ea20000000a00 */
[----:B------:R-:W3:Y:S01]  /*0330*/  S2R R5, SR_CTAID.X ;  /* 0x0000000000057919 */ /* 0x000ee20000002500 */
[----:B------:R-:W-:Y:S01]  /*0340*/  LOP3.LUT R53, R55, 0x7f, RZ, 0xc0, !PT ;  /* 0x0000007f37357812 */ /* 0x000fe200078ec0ff */
[----:B------:R-:W-:Y:S01]  /*0350*/  UMOV UR12, 0x400 ;  /* 0x00000400000c7882 */ /* 0x000fe20000000000 */
[----:B------:R-:W-:Y:S01]  /*0360*/  SHF.R.U32.HI R23, RZ, 0x5, R55 ;  /* 0x00000005ff177819 */ /* 0x000fe20000011637 */
[----:B------:R-:W4:Y:S03]  /*0370*/  LDCU UR15, c[0x0][0x3a8] ;  /* 0x00007500ff0f77ac */ /* 0x000f260008000800 */
[----:B------:R-:W5:Y:S01]  /*0380*/  S2UR UR5, SR_CgaCtaId ;  /* 0x00000000000579c3 */ /* 0x000f620000008800 */
[----:B------:R-:W-:Y:S01]  /*0390*/  SGXT.U32 R23, R23, 0x2 ;  /* 0x000000021717781a */ /* 0x000fe20000000000 */
[----:B------:R-:W1:Y:S01]  /*03a0*/  LDCU UR14, c[0x0][0x3a4] ;  /* 0x00007480ff0e77ac */ /* 0x000e620008000800 */
[----:B------:R-:W0:Y:S01]  /*03b0*/  LDCU.128 UR8, c[0x0][0x380] ;  /* 0x00007000ff0877ac */ /* 0x000e220008000c00 */
[----:B----4-:R-:W-:Y:S01]  /*03c0*/  USHF.L.U32 UR20, UR15, 0x1, URZ ;  /* 0x000000010f147899 */ /* 0x010fe200080006ff */
[----:B-12---:R-:W-:Y:S01]  /*03d0*/  VIADD R0, R35, 0xf ;  /* 0x0000000f23007836 */ /* 0x006fe20000000000 */
[----:B------:R-:W-:-:S02]  /*03e0*/  IABS R26, R35 ;  /* 0x00000023001a7213 */ /* 0x000fc40000000000 */
[----:B------:R-:W-:Y:S01]  /*03f0*/  BAR.SYNC.DEFER_BLOCKING 0x0 ;  /* 0x0000000000007b1d */ /* 0x000fe20000010000 */
[----:B------:R-:W-:Y:S02]  /*0400*/  ISETP.NE.AND P6, PT, R34, RZ, PT ;  /* 0x000000ff2200720c */ /* 0x000fe40003fc5270 */
[----:B------:R-:W-:Y:S01]  /*0410*/  SHF.R.S32.HI R3, RZ, 0x1f, R0 ;  /* 0x0000001fff037819 */ /* 0x000fe20000011400 */
[----:B-----5:R-:W-:-:S03]  /*0420*/  ULEA UR12, UR5, UR12, 0x18 ;  /* 0x0000000c050c7291 */ /* 0x020fc6000f8ec0ff */
[----:B------:R-:W-:Y:S02]  /*0430*/  LEA.HI R3, R3, R0, RZ, 0x4 ;  /* 0x0000000003037211 */ /* 0x000fe400078f20ff */
[----:B---3--:R-:W-:Y:S02]  /*0440*/  IABS R8, R5 ;  /* 0x0000000500087213 */ /* 0x008fe40000000000 */
[----:B------:R-:W-:-:S05]  /*0450*/  SHF.R.S32.HI R3, RZ, 0x4, R3 ;  /* 0x00000004ff037819 */ /* 0x000fca0000011403 */
[----:B------:R-:W-:-:S05]  /*0460*/  IMAD.SHL.U32 R4, R3, 0x8, RZ ;  /* 0x0000000803047824 */ /* 0x000fca00078e00ff */
[-C--:B------:R-:W-:Y:S02]  /*0470*/  IABS R7, R4.reuse ;  /* 0x0000000400077213 */ /* 0x080fe40000000000 */
[----:B------:R-:W-:Y:S02]  /*0480*/  IABS R10, R4 ;  /* 0x00000004000a7213 */ /* 0x000fe40000000000 */
[----:B------:R-:W1:Y:S08]  /*0490*/  I2F.RP R0, R7 ;  /* 0x0000000700007306 */ /* 0x000e700000209400 */
[----:B-1----:R-:W1:Y:S02]  /*04a0*/  MUFU.RCP R0, R0 ;  /* 0x0000000000007308 */ /* 0x002e640000001000 */
[----:B-1----:R-:W-:-:S02]  /*04b0*/  VIADD R2, R0, 0xffffffe ;  /* 0x0ffffffe00027836 */ /* 0x002fc40000000000 */
[----:B------:R-:W-:-:S04]  /*04c0*/  IMAD.MOV R0, RZ, RZ, -R10 ;  /* 0x000000ffff007224 */ /* 0x000fc800078e0a0a */
[----:B------:R1:W2:Y:S02]  /*04d0*/  F2I.FTZ.U32.TRUNC.NTZ R3, R2 ;  /* 0x0000000200037305 */ /* 0x0002a4000021f000 */
[----:B-1----:R-:W-:Y:S02]  /*04e0*/  IMAD.MOV.U32 R2, RZ, RZ, RZ ;  /* 0x000000ffff027224 */ /* 0x002fe400078e00ff */
[----:B--2---:R-:W-:-:S04]  /*04f0*/  IMAD.MOV R6, RZ, RZ, -R3 ;  /* 0x000000ffff067224 */ /* 0x004fc800078e0a03 */
[----:B------:R-:W-:Y:S02]  /*0500*/  IMAD R9, R6, R7, RZ ;  /* 0x0000000706097224 */ /* 0x000fe400078e02ff */
[----:B------:R-:W-:Y:S02]  /*0510*/  IMAD.MOV.U32 R6, RZ, RZ, R8 ;  /* 0x000000ffff067224 */ /* 0x000fe400078e0008 */
[----:B------:R-:W-:-:S06]  /*0520*/  IMAD.HI.U32 R3, R3, R9, R2 ;  /* 0x0000000903037227 */ /* 0x000fcc00078e0002 */
[----:B------:R-:W-:-:S04]  /*0530*/  IMAD.HI.U32 R3, R3, R6, RZ ;  /* 0x0000000603037227 */ /* 0x000fc800078e00ff */
[----:B------:R-:W-:-:S05]  /*0540*/  IMAD R0, R3, R0, R6 ;  /* 0x0000000003007224 */ /* 0x000fca00078e0206 */
[----:B------:R-:W-:-:S13]  /*0550*/  ISETP.GT.U32.AND P2, PT, R7, R0, PT ;  /* 0x000000000700720c */ /* 0x000fda0003f44070 */
[----:B------:R-:W-:Y:S02]  /*0560*/  @!P2 IMAD.IADD R0, R0, 0x1, -R7 ;  /* 0x000000010000a824 */ /* 0x000fe400078e0a07 */
[----:B------:R-:W-:Y:S01]  /*0570*/  @!P2 VIADD R3, R3, 0x1 ;  /* 0x000000010303a836 */ /* 0x000fe20000000000 */
[----:B------:R-:W-:Y:S02]  /*0580*/  ISETP.NE.AND P2, PT, R4, RZ, PT ;  /* 0x000000ff0400720c */ /* 0x000fe40003f45270 */
[----:B------:R-:W-:Y:S02]  /*0590*/  ISETP.GE.U32.AND P0, PT, R0, R7, PT ;  /* 0x000000070000720c */ /* 0x000fe40003f06070 */
[----:B------:R-:W-:-:S04]  /*05a0*/  LOP3.LUT R0, R5, R4, RZ, 0x3c, !PT ;  /* 0x0000000405007212 */ /* 0x000fc800078e3cff */
[----:B------:R-:W-:Y:S01]  /*05b0*/  ISETP.GE.AND P3, PT, R0, RZ, PT ;  /* 0x000000ff0000720c */ /* 0x000fe20003f66270 */
[----:B------:R-:W-:-:S06]  /*05c0*/  VIADD R0, R34, 0x7f ;  /* 0x0000007f22007836 */ /* 0x000fcc0000000000 */
[----:B------:R-:W-:-:S04]  /*05d0*/  @P0 VIADD R3, R3, 0x1 ;  /* 0x0000000103030836 */ /* 0x000fc80000000000 */
[----:B------:R-:W-:Y:S01]  /*05e0*/  IMAD.MOV.U32 R2, RZ, RZ, R3 ;  /* 0x000000ffff027224 */ /* 0x000fe200078e0003 */
[----:B------:R-:W-:-:S03]  /*05f0*/  SHF.R.S32.HI R3, RZ, 0x1f, R0 ;  /* 0x0000001fff037819 */ /* 0x000fc60000011400 */
[----:B------:R-:W-:Y:S01]  /*0600*/  @!P3 IMAD.MOV R2, RZ, RZ, -R2 ;  /* 0x000000ffff02b224 */ /* 0x000fe200078e0a02 */
[----:B------:R-:W-:Y:S02]  /*0610*/  @!P2 LOP3.LUT R2, RZ, R4, RZ, 0x33, !PT ;  /* 0x00000004ff02a212 */ /* 0x000fe400078e33ff */
[----:B------:R-:W-:-:S03]  /*0620*/  LEA.HI R3, R3, R0, RZ, 0x7 ;  /* 0x0000000003037211 */ /* 0x000fc600078f38ff */
[----:B------:R-:W-:Y:S02]  /*0630*/  IMAD.SHL.U32 R6, R2, 0x8, RZ ;  /* 0x0000000802067824 */ /* 0x000fe400078e00ff */
[----:B------:R-:W-:-:S03]  /*0640*/  IMAD.MOV R2, RZ, RZ, -R2 ;  /* 0x000000ffff027224 */ /* 0x000fc600078e0a02 */
[----:B------:R-:W-:Y:S01]  /*0650*/  LEA.HI.SX32 R3, R3, -R6, 0x19 ;  /* 0x8000000603037211 */ /* 0x000fe200078fcaff */
[----:B------:R-:W-:-:S03]  /*0660*/  IMAD R8, R4, R2, R5 ;  /* 0x0000000204087224 */ /* 0x000fc600078e0205 */
[----:B------:R-:W-:-:S04]  /*0670*/  VIMNMX R11, PT, PT, R3, 0x8, PT ;  /* 0x00000008030b7848 */ /* 0x000fc80003fe0100 */
[-C--:B------:R-:W-:Y:S02]  /*0680*/  IABS R7, R11.reuse ;  /* 0x0000000b00077213 */ /* 0x080fe40000000000 */
[----:B------:R-:W-:Y:S02]  /*0690*/  IABS R4, R11 ;  /* 0x0000000b00047213 */ /* 0x000fe40000000000 */
[----:B------:R-:W1:Y:S08]  /*06a0*/  I2F.RP R0, R7 ;  /* 0x0000000700007306 */ /* 0x000e700000209400 */
[----:B-1----:R-:W1:Y:S02]  /*06b0*/  MUFU.RCP R0, R0 ;  /* 0x0000000000007308 */ /* 0x002e640000001000 */
[----:B-1----:R-:W-:-:S02]  /*06c0*/  VIADD R3, R0, 0xffffffe ;  /* 0x0ffffffe00037836 */ /* 0x002fc40000000000 */
[----:B------:R-:W-:-:S04]  /*06d0*/  IMAD.MOV R0, RZ, RZ, -R4 ;  /* 0x000000ffff007224 */ /* 0x000fc800078e0a04 */
[----:B------:R-:W1:Y:S02]  /*06e0*/  F2I.FTZ.U32.TRUNC.NTZ R3, R3 ;  /* 0x0000000300037305 */ /* 0x000e64000021f000 */
[----:B-1----:R-:W-:-:S04]  /*06f0*/  IMAD.MOV R9, RZ, RZ, -R3 ;  /* 0x000000ffff097224 */ /* 0x002fc800078e0a03 */
[----:B------:R-:W-:Y:S01]  /*0700*/  IMAD.MOV.U32 R2, RZ, RZ, R9 ;  /* 0x000000ffff027224 */ /* 0x000fe200078e0009 */
[----:B------:R-:W-:-:S03]  /*0710*/  IABS R9, R8 ;  /* 0x0000000800097213 */ /* 0x000fc60000000000 */
[----:B------:R-:W-:Y:S02]  /*0720*/  IMAD R5, R2, R7, RZ ;  /* 0x0000000702057224 */ /* 0x000fe400078e02ff */
[----:B------:R-:W-:-:S04]  /*0730*/  IMAD.MOV.U32 R2, RZ, RZ, RZ ;  /* 0x000000ffff027224 */ /* 0x000fc800078e00ff */
[----:B------:R-:W-:Y:S01]  /*0740*/  IMAD.HI.U32 R2, R3, R5, R2 ;  /* 0x0000000503027227 */ /* 0x000fe200078e0002 */
[----:B------:R-:W-:-:S04]  /*0750*/  IABS R5, R34 ;  /* 0x0000002200057213 */ /* 0x000fc80000000000 */
[----:B------:R-:W1:Y:S01]  /*0760*/  I2F.RP R4, R5 ;  /* 0x0000000500047306 */ /* 0x000e620000209400 */
[----:B------:R-:W-:-:S04]  /*0770*/  IMAD.HI.U32 R2, R2, R9, RZ ;  /* 0x0000000902027227 */ /* 0x000fc800078e00ff */
[----:B------:R-:W-:-:S05]  /*0780*/  IMAD R0, R2, R0, R9 ;  /* 0x0000000002007224 */ /* 0x000fca00078e0209 */
[----:B------:R-:W-:Y:S01]  /*0790*/  ISETP.GT.U32.AND P2, PT, R7, R0, PT ;  /* 0x000000000700720c */ /* 0x000fe20003f44070 */
[----:B-1----:R-:W1:-:S12]  /*07a0*/  MUFU.RCP R4, R4 ;  /* 0x0000000400047308 */ /* 0x002e580000001000 */
[----:B------:R-:W-:Y:S02]  /*07b0*/  @!P2 IMAD.IADD R0, R0, 0x1, -R7 ;  /* 0x000000010000a824 */ /* 0x000fe400078e0a07 */
[----:B------:R-:W-:Y:S01]  /*07c0*/  @!P2 VIADD R2, R2, 0x1 ;  /* 0x000000010202a836 */ /* 0x000fe20000000000 */
[----:B------:R-:W-:Y:S02]  /*07d0*/  ISETP.NE.AND P2, PT, R11, RZ, PT ;  /* 0x000000ff0b00720c */ /* 0x000fe40003f45270 */
[----:B------:R-:W-:Y:S02]  /*07e0*/  ISETP.GE.U32.AND P0, PT, R0, R7, PT ;  /* 0x000000070000720c */ /* 0x000fe40003f06070 */
[----:B------:R-:W-:-:S04]  /*07f0*/  LOP3.LUT R0, R8, R11, RZ, 0x3c, !PT ;  /* 0x0000000b08007212 */ /* 0x000fc800078e3cff */
[----:B------:R-:W-:-:S07]  /*0800*/  ISETP.GE.AND P3, PT, R0, RZ, PT ;  /* 0x000000ff0000720c */ /* 0x000fce0003f66270 */
[----:B------:R-:W-:-:S04]  /*0810*/  @P0 VIADD R2, R2, 0x1 ;  /* 0x0000000102020836 */ /* 0x000fc80000000000 */
[----:B------:R-:W-:Y:S02]  /*0820*/  IMAD.MOV.U32 R9, RZ, RZ, R2 ;  /* 0x000000ffff097224 */ /* 0x000fe400078e0002 */
[----:B-1----:R-:W-:Y:S02]  /*0830*/  VIADD R2, R4, 0xffffffe ;  /* 0x0ffffffe04027836 */ /* 0x002fe40000000000 */
[----:B------:R-:W-:Y:S01]  /*0840*/  @!P3 IMAD.MOV R9, RZ, RZ, -R9 ;  /* 0x000000ffff09b224 */ /* 0x000fe200078e0a09 */
[----:B------:R-:W-:Y:S01]  /*0850*/  @!P2 LOP3.LUT R9, RZ, R11, RZ, 0x33, !PT ;  /* 0x0000000bff09a212 */ /* 0x000fe200078e33ff */
[----:B------:R1:W2:Y:S04]  /*0860*/  F2I.FTZ.U32.TRUNC.NTZ R3, R2 ;  /* 0x0000000200037305 */ /* 0x0002a8000021f000 */
[----:B------:R-:W-:-:S04]  /*0870*/  IMAD.MOV R0, RZ, RZ, -R9 ;  /* 0x000000ffff007224 */ /* 0x000fc800078e0a09 */
[----:B------:R-:W-:Y:S01]  /*0880*/  IMAD R0, R11, R0, R8 ;  /* 0x000000000b007224 */ /* 0x000fe200078e0208 */
[----:B------:R-:W3:Y:S01]  /*0890*/  I2F.RP R4, R26 ;  /* 0x0000001a00047306 */ /* 0x000ee20000209400 */
[----:B-1----:R-:W-:Y:S02]  /*08a0*/  IMAD.MOV.U32 R2, RZ, RZ, RZ ;  /* 0x000000ffff027224 */ /* 0x002fe400078e00ff */
[----:B------:R-:W-:Y:S02]  /*08b0*/  IMAD.IADD R0, R6, 0x1, R0 ;  /* 0x0000000106007824 */ /* 0x000fe400078e0200 */
[----:B--2---:R-:W-:Y:S02]  /*08c0*/  IMAD.MOV R7, RZ, RZ, -R3 ;  /* 0x000000ffff077224 */ /* 0x004fe400078e0a03 */
[----:B------:R-:W-:Y:S02]  /*08d0*/  IMAD R52, R0, 0x80, R53 ;  /* 0x0000008000347824 */ /* 0x000fe400078e0235 */
[----:B------:R-:W-:-:S03]  /*08e0*/  IMAD.MOV.U32 R6, RZ, RZ, R7 ;  /* 0x000000ffff067224 */ /* 0x000fc600078e0007 */
[----:B------:R-:W-:Y:S01]  /*08f0*/  IABS R0, R52 ;  /* 0x0000003400007213 */ /* 0x000fe20000000000 */
[----:B------:R-:W-:Y:S01]  /*0900*/  IMAD R7, R6, R5, RZ ;  /* 0x0000000506077224 */ /* 0x000fe200078e02ff */
[----:B---3--:R-:W1:Y:S01]  /*0910*/  MUFU.RCP R4, R4 ;  /* 0x0000000400047308 */ /* 0x008e620000001000 */
[----:B------:R-:W2:Y:S01]  /*0920*/  LDS R6, [UR12] ;  /* 0x0000000cff067984 */ /* 0x000ea20008000800 */
[----:B------:R-:W-:Y:S01]  /*0930*/  BAR.SYNC.DEFER_BLOCKING 0x0 ;  /* 0x0000000000007b1d */ /* 0x000fe20000010000 */
[----:B------:R-:W-:Y:S01]  /*0940*/  IMAD.HI.U32 R2, R3, R7, R2 ;  /* 0x0000000703027227 */ /* 0x000fe200078e0002 */
[----:B------:R-:W-:-:S05]  /*0950*/  ISETP.GE.AND P2, PT, R52, RZ, PT ;  /* 0x000000ff3400720c */ /* 0x000fca0003f46270 */
[----:B------:R-:W-:-:S04]  /*0960*/  IMAD.HI.U32 R2, R2, R0, RZ ;  /* 0x0000000002027227 */ /* 0x000fc800078e00ff */
[----:B------:R-:W-:Y:S02]  /*0970*/  IMAD.MOV R2, RZ, RZ, -R2 ;  /* 0x000000ffff027224 */ /* 0x000fe400078e0a02 */
[----:B-1----:R-:W-:Y:S02]  /*0980*/  VIADD R24, R4, 0xffffffe ;  /* 0x0ffffffe04187836 */ /* 0x002fe40000000000 */
[C---:B------:R-:W-:Y:S01]  /*0990*/  IMAD R2, R5.reuse, R2, R0 ;  /* 0x0000000205027224 */ /* 0x040fe200078e0200 */
[----:B------:R-:W1:Y:S01]  /*09a0*/  LDC R4, c[0x0][0x3a0] ;  /* 0x0000e800ff047b82 */ /* 0x000e620000000800 */
[----:B------:R3:W4:Y:S01]  /*09b0*/  F2I.FTZ.U32.TRUNC.NTZ R25, R24 ;  /* 0x0000001800197305 */ /* 0x000722000021f000 */
[----:B------:R-:W-:Y:S02]  /*09c0*/  SHF.R.U32.HI R0, RZ, 0x5, R55 ;  /* 0x00000005ff007819 */ /* 0x000fe40000011637 */
[----:B------:R-:W-:Y:S02]  /*09d0*/  ISETP.GT.U32.AND P0, PT, R5, R2, PT ;  /* 0x000000020500720c */ /* 0x000fe40003f04070 */
[----:B------:R-:W-:Y:S01]  /*09e0*/  R2UR UR7, R0 ;  /* 0x00000000000772ca */ /* 0x000fe200000e0000 */
[----:B---3--:R-:W-:-:S02]  /*09f0*/  IMAD.MOV.U32 R24, RZ, RZ, RZ ;  /* 0x000000ffff187224 */ /* 0x008fc400078e00ff */
[----:B----4-:R-:W-:-:S08]  /*0a00*/  IMAD.MOV R3, RZ, RZ, -R25 ;  /* 0x000000ffff037224 */ /* 0x010fd000078e0a19 */
[----:B------:R-:W-:Y:S02]  /*0a10*/  @!P0 IMAD.IADD R2, R2, 0x1, -R5 ;  /* 0x0000000102028824 */ /* 0x000fe400078e0a05 */
[----:B------:R-:W-:Y:S01]  /*0a20*/  USHF.L.U32 UR4, UR7, 0x15, URZ ;  /* 0x0000001507047899 */ /* 0x000fe200080006ff */
[----:B------:R-:W-:Y:S01]  /*0a30*/  IMAD R3, R3, R26, RZ ;  /* 0x0000001a03037224 */ /* 0x000fe200078e02ff */
[----:B--2---:R-:W-:Y:S02]  /*0a40*/  R2UR UR21, R6 ;  /* 0x00000000061572ca */ /* 0x004fe400000e0000 */
[----:B------:R-:W-:Y:S01]  /*0a50*/  ISETP.GT.U32.AND P0, PT, R5, R2, PT ;  /* 0x000000020500720c */ /* 0x000fe20003f04070 */
[----:B-1----:R-:W-:Y:S01]  /*0a60*/  VIADD R0, R4, 0xfffffffe ;  /* 0xfffffffe04007836 */ /* 0x002fe20000000000 */
[----:B------:R-:W-:Y:S01]  /*0a70*/  ULOP3.LUT UR13, UR4, 0x600000, URZ, 0xc0, !UPT ;  /* 0x00600000040d7892 */ /* 0x000fe2000f8ec0ff */
[----:B------:R-:W-:Y:S02]  /*0a80*/  IMAD.HI.U32 R24, R25, R3, R24 ;  /* 0x0000000319187227 */ /* 0x000fe400078e0018 */
[----:B------:R-:W-:-:S02]  /*0a90*/  UMOV UR4, 0x1 ;  /* 0x0000000100047882 */ /* 0x000fc40000000000 */
[C---:B------:R-:W-:Y:S02]  /*0aa0*/  VIADD R3, R4.reuse, 0xfffffffd ;  /* 0xfffffffd04037836 */ /* 0x040fe40000000000 */
[----:B------:R-:W-:-:S03]  /*0ab0*/  VIADD R6, R4, 0xfffffff7 ;  /* 0xfffffff704067836 */ /* 0x000fc60000000000 */
[----:B------:R-:W-:Y:S01]  /*0ac0*/  ISETP.GE.U32.AND P3, PT, R3, 0x7fffffde, PT ;  /* 0x7fffffde0300780c */ /* 0x000fe20003f66070 */
[----:B------:R-:W-:Y:S01]  /*0ad0*/  @!P0 IMAD.IADD R2, R2, 0x1, -R5 ;  /* 0x0000000102028824 */ /* 0x000fe200078e0a05 */
[----:B------:R-:W-:Y:S01]  /*0ae0*/  ISETP.GE.U32.AND P0, PT, R0, 0x7fffffdf, PT ;  /* 0x7fffffdf0000780c */ /* 0x000fe20003f06070 */
[----:B------:R-:W-:Y:S01]  /*0af0*/  IMAD.SHL.U32 R0, R9, 0x10, RZ ;  /* 0x0000001009007824 */ /* 0x000fe200078e00ff */
[----:B------:R-:W-:Y:S01]  /*0b00*/  ISETP.GE.U32.AND P4, PT, R6, 0x7fffffd8, PT ;  /* 0x7fffffd80600780c */ /* 0x000fe20003f86070 */
[----:B------:R-:W-:Y:S02]  /*0b10*/  VIADD R5, R4, 0xfffffffc ;  /* 0xfffffffc04057836 */ /* 0x000fe40000000000 */
[----:B------:R-:W-:Y:S01]  /*0b20*/  IMAD.MOV.U32 R68, RZ, RZ, R2 ;  /* 0x000000ffff447224 */ /* 0x000fe200078e0002 */
[----:B------:R-:W-:Y:S02]  /*0b30*/  LOP3.LUT R23, R0, R23, RZ, 0xfc, !PT ;  /* 0x0000001700177212 */ /* 0x000fe400078efcff */
[----:B------:R-:W-:Y:S01]  /*0b40*/  ISETP.GE.U32.AND P5, PT, R5, 0x7fffffdd, PT ;  /* 0x7fffffdd0500780c */ /* 0x000fe20003fa6070 */
[----:B------:R-:W-:Y:S01]  /*0b50*/  @!P2 IMAD.MOV R68, RZ, RZ, -R68 ;  /* 0x000000ffff44a224 */ /* 0x000fe200078e0a44 */
[----:B------:R-:W-:-:S02]  /*0b60*/  LOP3.LUT R46, R23, 0x4, RZ, 0xfc, !PT ;  /* 0x00000004172e7812 */ /* 0x000fc400078efcff */
[----:B------:R-:W-:Y:S02]  /*0b70*/  LOP3.LUT R45, R23, 0x8, RZ, 0xfc, !PT ;  /* 0x00000008172d7812 */ /* 0x000fe400078efcff */
[----:B------:R-:W-:Y:S02]  /*0b80*/  IABS R21, R23 ;  /* 0x0000001700157213 */ /* 0x000fe40000000000 */
[----:B------:R-:W-:Y:S02]  /*0b90*/  IABS R7, R46 ;  /* 0x0000002e00077213 */ /* 0x000fe40000000000 */
[----:B------:R-:W-:Y:S01]  /*0ba0*/  IABS R19, R45 ;  /* 0x0000002d00137213 */ /* 0x000fe20000000000 */
[C---:B------:R-:W-:Y:S01]  /*0bb0*/  IMAD.HI.U32 R3, R24.reuse, R21, RZ ;  /* 0x0000001518037227 */ /* 0x040fe200078e00ff */
[----:B------:R-:W-:Y:S02]  /*0bc0*/  ISETP.NE.U32.AND P2, PT, R53, RZ, PT ;  /* 0x000000ff3500720c */ /* 0x000fe40003f45070 */
[----:B------:R-:W-:Y:S01]  /*0bd0*/  @!P6 LOP3.LUT R68, RZ, R34, RZ, 0x33, !PT ;  /* 0x00000022ff44e212 */ /* 0x000fe200078e33ff */
[----:B------:R-:W-:-:S04]  /*0be0*/  IMAD.HI.U32 R5, R24, R7, RZ ;  /* 0x0000000718057227 */ /* 0x000fc800078e00ff */
[----:B------:R-:W-:-:S04]  /*0bf0*/  IMAD.HI.U32 R6, R24, R19, RZ ;  /* 0x0000001318067227 */ /* 0x000fc800078e00ff */
[----:B------:R-:W-:Y:S02]  /*0c00*/  IMAD.MOV R3, RZ, RZ, -R3 ;  /* 0x000000ffff037224 */ /* 0x000fe400078e0a03 */
[----:B------:R-:W-:Y:S02]  /*0c10*/  IMAD.MOV R5, RZ, RZ, -R5 ;  /* 0x000000ffff057224 */ /* 0x000fe400078e0a05 */
[----:B------:R-:W-:Y:S02]  /*0c20*/  IMAD.MOV R6, RZ, RZ, -R6 ;  /* 0x000000ffff067224 */ /* 0x000fe400078e0a06 */
[C---:B------:R-:W-:Y:S02]  /*0c30*/  IMAD R21, R26.reuse, R3, R21 ;  /* 0x000000031a157224 */ /* 0x040fe400078e0215 */
[C---:B------:R-:W-:Y:S02]  /*0c40*/  IMAD R5, R26.reuse, R5, R7 ;  /* 0x000000051a057224 */ /* 0x040fe400078e0207 */
[----:B------:R-:W-:Y:S01]  /*0c50*/  IMAD R19, R26, R6, R19 ;  /* 0x000000061a137224 */ /* 0x000fe200078e0213 */
[----:B0-----:R-:W-:Y:S06]  /*0c60*/  @P1 BRA `(.L_x_5) ;  /* 0x0000000000181947 */ /* 0x001fec0003800000 */
[----:B------:R-:W-:Y:S01]  /*0c70*/  ELECT P6, URZ, PT ;  /* 0x0000000000ff782f */ /* 0x000fe200038c0000 */
[----:B------:R-:W-:Y:S01]  /*0c80*/  IMAD.MOV.U32 R2, RZ, RZ, 0x1 ;  /* 0x00000001ff027424 */ /* 0x000fe200078e00ff */
[----:B------:R-:W-:Y:S01]  /*0c90*/  UMOV UR6, 0x40 ;  /* 0x0000004000067882 */ /* 0x000fe20000000000 */
[----:B------:R-:W-:Y:S01]  /*0ca0*/  UVIRTCOUNT.DEALLOC.SMPOOL 0x80 ;  /* 0x000000800000784c */ /* 0x000fe20000000000 */
[----:B------:R-:W-:-:S09]  /*0cb0*/  ULEA UR6, UR5, UR6, 0x18 ;  /* 0x0000000605067291 */ /* 0x000fd2000f8ec0ff */
[----:B------:R0:W-:Y:S03]  /*0cc0*/  @P6 STS.U8 [UR6], R2 ;  /* 0x00000002ff006988 */ /* 0x0001e60008000006 */
.L_x_5:
[----:B------:R-:W-:Y:S01]  /*0cd0*/  UIADD3 UR13, UPT, UPT, UR21, UR13, URZ ;  /* 0x0000000d150d7290 */ /* 0x000fe2000fffe0ff */
[----:B------:R-:W-:Y:S01]  /*0ce0*/  IMAD R68, R68, UR14, RZ ;  /* 0x0000000e44447c24 */ /* 0x000fe2000f8e02ff */
[----:B------:R-:W-:Y:S01]  /*0cf0*/  VOTEU.ALL UP0, P2 ;  /* 0x0000000000ff7886 */ /* 0x000fe20001000000 */
[----:B------:R-:W-:Y:S01]  /*0d00*/  UIADD3 UR14, UPT, UPT, UR12, 0x2400, URZ ;  /* 0x000024000c0e7890 */ /* 0x000fe2000fffe0ff */
[----:B------:R-:W-:Y:S01]  /*0d10*/  PRMT R7, RZ, 0x7610, R7 ;  /* 0x00007610ff077816 */ /* 0x000fe20000000007 */
[----:B------:R-:W-:Y:S01]  /*0d20*/  VOTEU.ALL UP1, P2 ;  /* 0x0000000000ff7886 */ /* 0x000fe20001020000 */
[----:B0-----:R-:W-:Y:S01]  /*0d30*/  IADD3 R2, P6, PT, R68, UR8, RZ ;  /* 0x0000000844027c10 */ /* 0x001fe2000ffde0ff */
[----:B------:R-:W-:Y:S02]  /*0d40*/  USHF.R.S32.HI UR22, URZ, 0x1f, UR15 ;  /* 0x0000001fff167899 */ /* 0x000fe4000801140f */
[----:B------:R-:W-:-:S04]  /*0d50*/  @!UP0 UIADD3 UR18, UPT, UPT, -UR4, 0x100000, URZ ;  /* 0x0010000004128890 */ /* 0x000fc8000fffe1ff */
[----:B------:R-:W-:Y:S02]  /*0d60*/  @!UP0 USHF.L.U32 UR19, UR18, 0xb, URZ ;  /* 0x0000000b12138899 */ /* 0x000fe400080006ff */
[----:B------:R-:W-:Y:S01]  /*0d70*/  @!UP0 USHF.L.U32 UR18, UR18, 0x1, URZ ;  /* 0x0000000112128899 */ /* 0x000fe200080006ff */
[----:B------:R-:W-:Y:S01]  /*0d80*/  STTM.x16 tmem[UR13], RZ ;  /* 0x000000ff000079ed */ /* 0x000fe2000824000d */
[----:B------:R-:W0:Y:S02]  /*0d90*/  FENCE.VIEW.ASYNC.T ;  /* 0x00000000000073c6 */ /* 0x000e240000000200 */
[----:B0-----:R-:W-:Y:S01]  /*0da0*/  BAR.SYNC.DEFER_BLOCKING 0x0 ;  /* 0x0000000000007b1d */ /* 0x001fe20000010000 */
[----:B------:R-:W-:Y:S01]  /*0db0*/  SHF.R.S32.HI R71, RZ, 0x1f, R68 ;  /* 0x0000001fff477819 */ /* 0x000fe20000011444 */
[----:B------:R-:W-:Y:S01]  /*0dc0*/  USHF.R.S32.HI UR5, URZ, 0x1f, UR20 ;  /* 0x0000001fff057899 */ /* 0x000fe20008011414 */
[----:B------:R-:W-:Y:S02]  /*0dd0*/  VIADD R6, R4, 0xfffffffb ;  /* 0xfffffffb04067836 */ /* 0x000fe40000000000 */
[----:B------:R-:W-:-:S02]  /*0de0*/  IADD3.X R3, PT, PT, R71, UR9, RZ, P6, !PT ;  /* 0x0000000947037c10 */ /* 0x000fc4000b7fe4ff */
[----:B------:R-:W-:Y:S01]  /*0df0*/  IADD3 R8, P6, PT, R2, UR15, RZ ;  /* 0x0000000f02087c10 */ /* 0x000fe2000ffde0ff */
[----:B------:R-:W-:-:S03]  /*0e00*/  UIMAD UR53, UR15, 0x3, URZ ;  /* 0x000000030f3578a4 */ /* 0x000fc6000f8e02ff */
[----:B------:R-:W-:Y:S01]  /*0e10*/  IADD3.X R9, PT, PT, R3, UR22, RZ, P6, !PT ;  /* 0x0000001603097c10 */ /* 0x000fe2000b7fe4ff */
[----:B------:R-:W0:Y:S02]  /*0e20*/  FENCE.VIEW.ASYNC.S ;  /* 0x00000000000073c6 */ /* 0x000e240000000000 */
[----:B0-----:R0:W1:Y:S02]  /*0e30*/  @!UP1 SYNCS.EXCH.64 URZ, [UR14], UR18 ;  /* 0x000000120eff95b2 */ /* 0x0010640008000100 */
[----:B-1----:R-:W-:Y:S01]  /*0e40*/  BAR.SYNC.DEFER_BLOCKING 0x0 ;  /* 0x0000000000007b1d */ /* 0x002fe20000010000 */
[----:B------:R-:W-:Y:S01]  /*0e50*/  IADD3 R12, P6, PT, R2, UR20, RZ ;  /* 0x00000014020c7c10 */ /* 0x000fe2000ffde0ff */
[----:B------:R-:W-:-:S03]  /*0e60*/  USHF.L.U32 UR52, UR15, 0x3, URZ ;  /* 0x000000030f347899 */ /* 0x000fc600080006ff */
[C---:B------:R-:W-:Y:S01]  /*0e70*/  IADD3.X R13, PT, PT, R3.reuse, UR5, RZ, P6, !PT ;  /* 0x00000005030d7c10 */ /* 0x040fe2000b7fe4ff */
[----:B------:R-:W-:Y:S02]  /*0e80*/  USHF.R.S32.HI UR5, URZ, 0x1f, UR53 ;  /* 0x0000001fff057899 */ /* 0x000fe40008011435 */
[----:B------:R-:W-:Y:S01]  /*0e90*/  IADD3 R16, P6, PT, R2, UR53, RZ ;  /* 0x0000003502107c10 */ /* 0x000fe2000ffde0ff */
[----:B------:R-:W-:Y:S01]  /*0ea0*/  USHF.R.S32.HI UR6, URZ, 0x1f, UR52 ;  /* 0x0000001fff067899 */ /* 0x000fe20008011434 */
[----:B------:R-:W-:Y:S01]  /*0eb0*/  VIADD R10, R4, 0xfffffffa ;  /* 0xfffffffa040a7836 */ /* 0x000fe20000000000 */
[----:B------:R-:W-:Y:S01]  /*0ec0*/  USHF.L.U32 UR51, UR15, 0x2, URZ ;  /* 0x000000020f337899 */ /* 0x000fe200080006ff */
[----:B------:R-:W-:Y:S01]  /*0ed0*/  IADD3.X R17, PT, PT, R3, UR5, RZ, P6, !PT ;  /* 0x0000000503117c10 */ /* 0x000fe2000b7fe4ff */
[----:B------:R-:W-:Y:S01]  /*0ee0*/  UIMAD UR50, UR15, 0x5, URZ ;  /* 0x000000050f3278a4 */ /* 0x000fe2000f8e02ff */
[----:B------:R-:W-:Y:S01]  /*0ef0*/  IADD3 R28, P6, PT, R2, UR52, RZ ;  /* 0x00000034021c7c10 */ /* 0x000fe2000ffde0ff */
[----:B------:R-:W-:Y:S01]  /*0f00*/  USHF.R.S32.HI UR5, URZ, 0x1f, UR51 ;  /* 0x0000001fff057899 */ /* 0x000fe20008011433 */
[----:B------:R-:W-:Y:S01]  /*0f10*/  PRMT R14, RZ, 0x7610, R14 ;  /* 0x00007610ff0e7816 */ /* 0x000fe2000000000e */
[----:B------:R-:W-:-:S02]  /*0f20*/  UIMAD UR49, UR15, 0x6, URZ ;  /* 0x000000060f3178a4 */ /* 0x000fc4000f8e02ff */
[----:B------:R-:W-:Y:S01]  /*0f30*/  UIMAD UR48, UR15, 0x7, URZ ;  /* 0x000000070f3078a4 */ /* 0x000fe2000f8e02ff */
[C---:B------:R-:W-:Y:S01]  /*0f40*/  VIADD R11, R4.reuse, 0xfffffff5 ;  /* 0xfffffff5040b7836 */ /* 0x040fe20000000000 */
[----:B------:R-:W-:Y:S01]  /*0f50*/  UIMAD UR47, UR15, 0x9, URZ ;  /* 0x000000090f2f78a4 */ /* 0x000fe2000f8e02ff */
[----:B------:R-:W-:Y:S01]  /*0f60*/  VIADD R15, R4, 0xfffffff3 ;  /* 0xfffffff3040f7836 */ /* 0x000fe20000000000 */
[----:B------:R-:W-:Y:S01]  /*0f70*/  UIMAD UR46, UR15, 0xa, URZ ;  /* 0x0000000a0f2e78a4 */ /* 0x000fe2000f8e02ff */
[----:B------:R1:W2:Y:S01]  /*0f80*/  @!P0 LDG.E.U8 R7, desc[UR16][R8.64] ;  /* 0x0000001008078981 */ /* 0x0002a2000c1e1100 */
[----:B------:R-:W-:Y:S01]  /*0f90*/  ISETP.GE.U32.AND P0, PT, R6, 0x7fffffdc, PT ;  /* 0x7fffffdc0600780c */ /* 0x000fe20003f06070 */
[C---:B------:R-:W-:Y:S01]  /*0fa0*/  VIADD R18, R4.reuse, 0xffffffec ;  /* 0xffffffec04127836 */ /* 0x040fe20000000000 */
[----:B------:R-:W-:Y:S01]  /*0fb0*/  PRMT R6, RZ, 0x7610, R6 ;  /* 0x00007610ff067816 */ /* 0x000fe20000000006 */
[C---:B------:R-:W-:Y:S01]  /*0fc0*/  VIADD R20, R4.reuse, 0xffffffee ;  /* 0xffffffee04147836 */ /* 0x040fe20000000000 */
[----:B------:R-:W-:Y:S01]  /*0fd0*/  IADD3.X R29, PT, PT, R3, UR6, RZ, P6, !PT ;  /* 0x00000006031d7c10 */ /* 0x000fe2000b7fe4ff */
[----:B------:R-:W-:-:S02]  /*0fe0*/  VIADD R25, R4, 0xffffffea ;  /* 0xffffffea04197836 */ /* 0x000fc40000000000 */
[----:B------:R-:W-:Y:S01]  /*0ff0*/  VIADD R34, R4, 0xffffffe2 ;  /* 0xffffffe204227836 */ /* 0x000fe20000000000 */
[----:B------:R3:W4:Y:S01]  /*1000*/  @!P3 LDG.E.U8 R6, desc[UR16][R12.64] ;  /* 0x000000100c06b981 */ /* 0x000722000c1e1100 */
[----:B------:R-:W-:Y:S01]  /*1010*/  ISETP.GE.U32.AND P3, PT, R10, 0x7fffffdb, PT ;  /* 0x7fffffdb0a00780c */ /* 0x000fe20003f66070 */
[C---:B-1----:R-:W-:Y:S01]  /*1020*/  VIADD R8, R4.reuse, 0xfffffff9 ;  /* 0xfffffff904087836 */ /* 0x042fe20000000000 */
[----:B------:R-:W-:Y:S01]  /*1030*/  PRMT R10, RZ, 0x7610, R10 ;  /* 0x00007610ff0a7816 */ /* 0x000fe2000000000a */
[C---:B------:R-:W-:Y:S01]  /*1040*/  VIADD R9, R4.reuse, 0xfffffff8 ;  /* 0xfffffff804097836 */ /* 0x040fe20000000000 */
[----:B------:R-:W5:Y:S01]  /*1050*/  @!P4 LDG.E.U8 R14, desc[UR16][R28.64] ;  /* 0x000000101c0ec981 */ /* 0x000f62000c1e1100 */
[C---:B------:R-:W-:Y:S02]  /*1060*/  VIADD R54, R4.reuse, 0xffffffe0 ;  /* 0xffffffe004367836 */ /* 0x040fe40000000000 */
[----:B------:R-:W-:Y:S01]  /*1070*/  VIADD R36, R4, 0xffffffe3 ;  /* 0xffffffe304247836 */ /* 0x000fe20000000000 */
[----:B------:R1:W2:Y:S01]  /*1080*/  @!P5 LDG.E.U8 R10, desc[UR16][R16.64] ;  /* 0x00000010100ad981 */ /* 0x0002a2000c1e1100 */
[----:B---3--:R-:W-:Y:S01]  /*1090*/  IADD3 R12, P6, PT, R2, UR51, RZ ;  /* 0x00000033020c7c10 */ /* 0x008fe2000ffde0ff */
[----:B------:R-:W-:Y:S01]  /*10a0*/  UIMAD UR45, UR15, 0xb, URZ ;  /* 0x0000000b0f2d78a4 */ /* 0x000fe2000f8e02ff */
[----:B------:R-:W-:Y:S01]  /*10b0*/  ISETP.GE.U32.AND P5, PT, R8, 0x7fffffda, PT ;  /* 0x7fffffda0800780c */ /* 0x000fe20003fa6070 */
[----:B------:R-:W-:Y:S01]  /*10c0*/  UIMAD UR44, UR15, 0xc, URZ ;  /* 0x0000000c0f2c78a4 */ /* 0x000fe2000f8e02ff */
[----:B------:R-:W-:Y:S01]  /*10d0*/  IADD3.X R13, PT, PT, R3, UR5, RZ, P6, !PT ;  /* 0x00000005030d7c10 */ /* 0x000fe2000b7fe4ff */
[----:B------:R-:W-:Y:S01]  /*10e0*/  USHF.R.S32.HI UR5, URZ, 0x1f, UR50 ;  /* 0x0000001fff057899 */ /* 0x000fe20008011432 */
[----:B------:R-:W-:Y:S01]  /*10f0*/  PRMT R8, RZ, 0x7610, R8 ;  /* 0x00007610ff087816 */ /* 0x000fe20000000008 */
[----:B------:R-:W-:Y:S01]  /*1100*/  UIMAD UR43, UR15, 0xd, URZ ;  /* 0x0000000d0f2b78a4 */ /* 0x000fe2000f8e02ff */
[----:B-1----:R-:W-:Y:S01]  /*1110*/  IADD3 R16, P6, PT, R2, UR50, RZ ;  /* 0x0000003202107c10 */ /* 0x002fe2000ffde0ff */
[----:B------:R-:W-:Y:S01]  /*1120*/  UIMAD UR42, UR15, 0xe, URZ ;  /* 0x0000000e0f2a78a4 */ /* 0x000fe2000f8e02ff */
[----:B------:R-:W-:Y:S01]  /*1130*/  ISETP.GE.U32.AND P4, PT, R9, 0x7fffffd9, PT ;  /* 0x7fffffd90900780c */ /* 0x000fe20003f86070 */
[----:B------:R-:W-:Y:S01]  /*1140*/  VIADD R9, R4, 0xfffffff6 ;  /* 0xfffffff604097836 */ /* 0x000fe20000000000 */
[----:B------:R-:W-:Y:S01]  /*1150*/  IADD3.X R17, PT, PT, R3, UR5, RZ, P6, !PT ;  /* 0x0000000503117c10 */ /* 0x000fe2000b7fe4ff */
[----:B------:R-:W-:Y:S01]  /*1160*/  USHF.R.S32.HI UR5, URZ, 0x1f, UR49 ;  /* 0x0000001fff057899 */ /* 0x000fe20008011431 */
[----:B------:R1:W3:Y:S01]  /*1170*/  @!P0 LDG.E.U8 R8, desc[UR16][R12.64] ;  /* 0x000000100c088981 */ /* 0x0002e2000c1e1100 */
[----:B------:R-:W-:Y:S01]  /*1180*/  IADD3 R28, P6, PT, R2, UR49, RZ ;  /* 0x00000031021c7c10 */ /* 0x000fe2000ffde0ff */
[----:B------:R-:W-:Y:S01]  /*1190*/  UIMAD UR41, UR15, 0xf, URZ ;  /* 0x0000000f0f2978a4 */ /* 0x000fe2000f8e02ff */
[----:B------:R-:W-:Y:S01]  /*11a0*/  ISETP.GE.U32.AND P0, PT, R9, 0x7fffffd7, PT ;  /* 0x7fffffd70900780c */ /* 0x000fe20003f06070 */
[----:B------:R-:W-:Y:S01]  /*11b0*/  USHF.L.U32 UR40, UR15, 0x4, URZ ;  /* 0x000000040f287899 */ /* 0x000fe200080006ff */
[----:B------:R-:W-:Y:S01]  /*11c0*/  PRMT R9, RZ, 0x7610, R9 ;  /* 0x00007610ff097816 */ /* 0x000fe20000000009 */
[----:B------:R-:W-:Y:S01]  /*11d0*/  USHF.R.S32.HI UR6, URZ, 0x1f, UR48 ;  /* 0x0000001fff067899 */ /* 0x000fe20008011430 */
[----:B------:R-:W-:Y:S01]  /*11e0*/  IADD3.X R29, PT, PT, R3, UR5, RZ, P6, !PT ;  /* 0x00000005031d7c10 */ /* 0x000fe2000b7fe4ff */
[----:B------:R-:W-:Y:S01]  /*11f0*/  UIMAD UR39, UR15, 0x11, URZ ;  /* 0x000000110f2778a4 */ /* 0x000fe2000f8e02ff */
[----:B-1----:R-:W-:-:S02]  /*1200*/  PRMT R12, RZ, 0x7610, R12 ;  /* 0x00007610ff0c7816 */ /* 0x002fc4000000000c */
[----:B------:R1:W2:Y:S01]  /*1210*/  @!P3 LDG.E.U8 R9, desc[UR16][R16.64] ;  /* 0x000000101009b981 */ /* 0x0002a2000c1e1100 */
[----:B------:R-:W-:Y:S01]  /*1220*/  IADD3 R30, P6, PT, R2, UR48, RZ ;  /* 0x00000030021e7c10 */ /* 0x000fe2000ffde0ff */
[----:B------:R-:W-:Y:S01]  /*1230*/  VIADD R13, R4, 0xfffffff4 ;  /* 0xfffffff4040d7836 */ /* 0x000fe20000000000 */
[----:B------:R-:W-:Y:S01]  /*1240*/  USHF.R.S32.HI UR5, URZ, 0x1f, UR47 ;  /* 0x0000001fff057899 */ /* 0x000fe2000801142f */
[----:B------:R-:W-:Y:S01]  /*1250*/  ISETP.GE.U32.AND P3, PT, R11, 0x7fffffd6, PT ;  /* 0x7fffffd60b00780c */ /* 0x000fe20003f66070 */
[----:B------:R0:W2:Y:S01]  /*1260*/  @!P5 LDG.E.U8 R12, desc[UR16][R28.64] ;  /* 0x000000101c0cd981 */ /* 0x0000a2000c1e1100 */
[----:B------:R-:W-:Y:S01]  /*1270*/  PRMT R11, RZ, 0x7610, R11 ;  /* 0x00007610ff0b7816 */ /* 0x000fe2000000000b */
[----:B------:R-:W-:Y:S01]  /*1280*/  UIMAD UR38, UR15, 0x12, URZ ;  /* 0x000000120f2678a4 */ /* 0x000fe2000f8e02ff */
[----:B------:R-:W-:Y:S01]  /*1290*/  IADD3.X R31, PT, PT, R3, UR6, RZ, P6, !PT ;  /* 0x00000006031f7c10 */ /* 0x000fe2000b7fe4ff */
[----:B------:R-:W-:Y:S01]  /*12a0*/  UIMAD UR37, UR15, 0x13, URZ ;  /* 0x000000130f2578a4 */ /* 0x000fe2000f8e02ff */
[----:B-1----:R-:W-:Y:S01]  /*12b0*/  IADD3 R16, P5, PT, R2, UR47, RZ ;  /* 0x0000002f02107c10 */ /* 0x002fe2000ffbe0ff */
[----:B------:R-:W-:Y:S01]  /*12c0*/  UIMAD UR36, UR15, 0x14, URZ ;  /* 0x000000140f2478a4 */ /* 0x000fe2000f8e02ff */
[----:B------:R-:W-:Y:S01]  /*12d0*/  ISETP.GE.U32.AND P6, PT, R13, 0x7fffffd5, PT ;  /* 0x7fffffd50d00780c */ /* 0x000fe20003fc6070 */
[----:B------:R-:W2:Y:S01]  /*12e0*/  @!P4 LDG.E.U8 R11, desc[UR16][R30.64] ;  /* 0x000000101e0bc981 */ /* 0x000ea2000c1e1100 */
[----:B------:R-:W-:Y:S01]  /*12f0*/  IADD3.X R17, PT, PT, R3, UR5, RZ, P5, !PT ;  /* 0x0000000503117c10 */ /* 0x000fe2000affe4ff */
[----:B------:R-:W-:Y:S01]  /*1300*/  USHF.R.S32.HI UR5, URZ, 0x1f, UR46 ;  /* 0x0000001fff057899 */ /* 0x000fe2000801142e */
[----:B------:R-:W-:Y:S01]  /*1310*/  PRMT R13, RZ, 0x7610, R13 ;  /* 0x00007610ff0d7816 */ /* 0x000fe2000000000d */
[----:B------:R-:W-:Y:S01]  /*1320*/  UIMAD UR35, UR15, 0x15, URZ ;  /* 0x000000150f2378a4 */ /* 0x000fe2000f8e02ff */
[----:B------:R-:W-:Y:S01]  /*1330*/  ISETP.GE.U32.AND P5, PT, R15, 0x7fffffd4, PT ;  /* 0x7fffffd40f00780c */ /* 0x000fe20003fa6070 */
[----:B------:R-:W-:Y:S01]  /*1340*/  VIADD R15, R4, 0xffffffed ;  /* 0xffffffed040f7836 */ /* 0x000fe20000000000 */
[----:B0-----:R-:W-:Y:S01]  /*1350*/  IADD3 R28, P4, PT, R2, UR46, RZ ;  /* 0x0000002e021c7c10 */ /* 0x001fe2000ff9e0ff */
[----:B------:R-:W-:Y:S01]  /*1360*/  UIMAD UR34, UR15, 0x16, URZ ;  /* 0x000000160f2278a4 */ /* 0x000fe2000f8e02ff */
[----:B------:R0:W2:Y:S01]  /*1370*/  @!P0 LDG.E.U8 R13, desc[UR16][R16.64] ;  /* 0x00000010100d8981 */ /* 0x0000a2000c1e1100 */
[----:B------:R-:W-:Y:S01]  /*1380*/  ISETP.GE.U32.AND P0, PT, R18, 0x7fffffcd, PT ;  /* 0x7fffffcd1200780c */ /* 0x000fe20003f06070 */
[C---:B------:R-:W-:Y:S01]  /*1390*/  VIADD R18, R4.reuse, 0xffffffef ;  /* 0xffffffef04127836 */ /* 0x040fe20000000000 */
[----:B------:R-:W-:Y:S01]  /*13a0*/  IADD3.X R29, PT, PT, R3, UR5, RZ, P4, !PT ;  /* 0x00000005031d7c10 */ /* 0x000fe2000a7fe4ff */
[----:B------:R-:W-:Y:S01]  /*13b0*/  UIMAD UR33, UR15, 0x17, URZ ;  /* 0x000000170f2178a4 */ /* 0x000fe2000f8e02ff */
[----:B------:R-:W-:Y:S01]  /*13c0*/  ISETP.GE.U32.AND P4, PT, R15, 0x7fffffce, PT ;  /* 0x7fffffce0f00780c */ /* 0x000fe20003f86070 */
[----:B------:R-:W-:Y:S01]  /*13d0*/  VIADD R15, R4, 0xffffffe8 ;  /* 0xffffffe8040f7836 */ /* 0x000fe20000000000 */
[----:B------:R-:W-:Y:S01]  /*13e0*/  SEL R22, RZ, 0x1, P0 ;  /* 0x00000001ff167807 */ /* 0x000fe20000000000 */
[----:B------:R-:W-:Y:S01]  /*13f0*/  UIMAD UR32, UR15, 0x18, URZ ;  /* 0x000000180f2078a4 */ /* 0x000fe2000f8e02ff */
[----:B------:R-:W-:Y:S01]  /*1400*/  ISETP.GE.U32.AND P0, PT, R20, 0x7fffffcf, PT ;  /* 0x7fffffcf1400780c */ /* 0x000fe20003f06070 */
[----:B------:R-:W1:Y:S01]  /*1410*/  LDCU.64 UR18, c[0x0][0x380] ;  /* 0x00007000ff1277ac */ /* 0x000e620008000a00 */
[----:B0-----:R-:W-:-:S02]  /*1420*/  SEL R17, RZ, 0x1fffe, P4 ;  /* 0x0001fffeff117807 */ /* 0x001fc40002000000 */
[----:B------:R-:W-:Y:S01]  /*1430*/  ISETP.GE.U32.AND P4, PT, R18, 0x7fffffd0, PT ;  /* 0x7fffffd01200780c */ /* 0x000fe20003f86070 */
[----:B------:R-:W-:Y:S01]  /*1440*/  VIADD R18, R4, 0xffffffe9 ;  /* 0xffffffe904127836 */ /* 0x000fe20000000000 */
[----:B------:R-:W-:Y:S02]  /*1450*/  SEL R16, RZ, 0x4, P0 ;  /* 0x00000004ff107807 */ /* 0x000fe40000000000 */
[----:B------:R-:W-:Y:S02]  /*1460*/  ISETP.GE.U32.AND P0, PT, R15, 0x7fffffc9, PT ;  /* 0x7fffffc90f00780c */ /* 0x000fe40003f06070 */
[----:B------:R-:W-:Y:S02]  /*1470*/  SEL R15, RZ, 0x7fff8, P4 ;  /* 0x0007fff8ff0f7807 */ /* 0x000fe40002000000 */
[----:B------:R-:W-:Y:S01]  /*1480*/  ISETP.GE.U32.AND P4, PT, R18, 0x7fffffca, PT ;  /* 0x7fffffca1200780c */ /* 0x000fe20003f86070 */
[----:B------:R-:W-:Y:S01]  /*1490*/  VIADD R18, R4, 0xffffffeb ;  /* 0xffffffeb04127836 */ /* 0x000fe20000000000 */
[----:B------:R-:W-:-:S02]  /*14a0*/  SEL R20, RZ, 0x1, P0 ;  /* 0x00000001ff147807 */ /* 0x000fc40000000000 */
[----:B------:R-:W-:Y:S01]  /*14b0*/  ISETP.GE.U32.AND P0, PT, R25, 0x7fffffcb, PT ;  /* 0x7fffffcb1900780c */ /* 0x000fe20003f06070 */
[C---:B------:R-:W-:Y:S01]  /*14c0*/  VIADD R25, R4.reuse, 0xffffffe4 ;  /* 0xffffffe404197836 */ /* 0x040fe20000000000 */
[----:B------:R-:W-:Y:S01]  /*14d0*/  SEL R27, RZ, 0x1fffe, P4 ;  /* 0x0001fffeff1b7807 */ /* 0x000fe20002000000 */
[----:B------:R-:W-:Y:S01]  /*14e0*/  VIADD R30, R4, 0xffffffe5 ;  /* 0xffffffe5041e7836 */ /* 0x000fe20000000000 */
[----:B------:R-:W-:Y:S01]  /*14f0*/  ISETP.GE.U32.AND P4, PT, R18, 0x7fffffcc, PT ;  /* 0x7fffffcc1200780c */ /* 0x000fe20003f86070 */
[----:B------:R-:W-:Y:S01]  /*1500*/  VIADD R31, R4, 0xffffffe6 ;  /* 0xffffffe6041f7836 */ /* 0x000fe20000000000 */
[----:B------:R-:W-:Y:S02]  /*1510*/  SEL R18, RZ, 0x4, P0 ;  /* 0x00000004ff127807 */ /* 0x000fe40000000000 */
[----:B------:R-:W-:Y:S02]  /*1520*/  ISETP.GE.U32.AND P0, PT, R25, 0x7fffffc5, PT ;  /* 0x7fffffc51900780c */ /* 0x000fe40003f06070 */
[----:B------:R-:W-:-:S02]  /*1530*/  SEL R25, RZ, 0x7fff8, P4 ;  /* 0x0007fff8ff197807 */ /* 0x000fc40002000000 */
[----:B------:R-:W-:Y:S01]  /*1540*/  ISETP.GE.U32.AND P4, PT, R30, 0x7fffffc6, PT ;  /* 0x7fffffc61e00780c */ /* 0x000fe20003f86070 */
[C---:B------:R-:W-:Y:S01]  /*1550*/  VIADD R30, R4.reuse, 0xffffffe7 ;  /* 0xffffffe7041e7836 */ /* 0x040fe20000000000 */
[----:B------:R-:W-:Y:S02]  /*1560*/  SEL R32, RZ, 0x1, P0 ;  /* 0x00000001ff207807 */ /* 0x000fe40000000000 */
[----:B------:R-:W-:Y:S01]  /*1570*/  ISETP.GE.U32.AND P0, PT, R31, 0x7fffffc7, PT ;  /* 0x7fffffc71f00780c */ /* 0x000fe20003f06070 */
[----:B------:R-:W-:Y:S01]  /*1580*/  VIADD R31, R4, 0xffffffe1 ;  /* 0xffffffe1041f7836 */ /* 0x000fe20000000000 */
[----:B------:R-:W-:Y:S02]  /*1590*/  SEL R33, RZ, 0x1fffe, P4 ;  /* 0x0001fffeff217807 */ /* 0x000fe40002000000 */
[----:B------:R-:W-:Y:S02]  /*15a0*/  ISETP.GE.U32.AND P4, PT, R30, 0x7fffffc8, PT ;  /* 0x7fffffc81e00780c */ /* 0x000fe40003f86070 */
[----:B------:R-:W-:-:S02]  /*15b0*/  SEL R30, RZ, 0x4, P0 ;  /* 0x00000004ff1e7807 */ /* 0x000fc40000000000 */
[----:B------:R-:W-:Y:S02]  /*15c0*/  ISETP.GE.U32.AND P0, PT, R31, 0x7fffffc2, PT ;  /* 0x7fffffc21f00780c */ /* 0x000fe40003f06070 */
[----:B------:R-:W-:Y:S02]  /*15d0*/  SEL R31, RZ, 0x7fff8, P4 ;  /* 0x0007fff8ff1f7807 */ /* 0x000fe40002000000 */
[----:B------:R-:W-:Y:S01]  /*15e0*/  ISETP.GE.U32.AND P4, PT, R34, 0x7fffffc3, PT ;  /* 0x7fffffc32200780c */ /* 0x000fe20003f86070 */
[----:B------:R-:W-:-:S03]  /*15f0*/  IMAD.IADD R17, R22, 0x1, R17 ;  /* 0x0000000116117824 */ /* 0x000fc600078e0211 */
[----:B------:R-:W-:Y:S02]  /*1600*/  SEL R22, RZ, 0x4, P4 ;  /* 0x00000004ff167807 */ /* 0x000fe40002000000 */
[----:B------:R-:W-:Y:S01]  /*1610*/  ISETP.GE.U32.AND P4, PT, R54, 0x7fffffc1, PT ;  /* 0x7fffffc13600780c */ /* 0x000fe20003f86070 */
[----:B------:R-:W-:Y:S01]  /*1620*/  IMAD.IADD R20, R20, 0x1, R27 ;  /* 0x0000000114147824 */ /* 0x000fe200078e021b */
[----:B------:R-:W-:Y:S02]  /*1630*/  SEL R34, RZ, 0x1fffe, P0 ;  /* 0x0001fffeff227807 */ /* 0x000fe40000000000 */
[----:B------:R-:W-:Y:S02]  /*1640*/  SEL R27, RZ, 0x1, P4 ;  /* 0x00000001ff1b7807 */ /* 0x000fe40002000000 */
[----:B------:R-:W-:Y:S01]  /*1650*/  LOP3.LUT R17, R17, 0x3, RZ, 0xc0, !PT ;  /* 0x0000000311117812 */ /* 0x000fe200078ec0ff */
[----:B------:R-:W-:Y:S01]  /*1660*/  IMAD.IADD R32, R32, 0x1, R33 ;  /* 0x0000000120207824 */ /* 0x000fe200078e0221 */
[----:B------:R-:W-:Y:S01]  /*1670*/  LOP3.LUT R20, R20, 0x3, RZ, 0xc0, !PT ;  /* 0x0000000314147812 */ /* 0x000fe200078ec0ff */
[----:B------:R-:W-:Y:S01]  /*1680*/  IMAD.IADD R27, R27, 0x1, R34 ;  /* 0x000000011b1b7824 */ /* 0x000fe200078e0222 */
[----:B------:R-:W-:-:S02]  /*1690*/  ISETP.GE.U32.AND P0, PT, R36, 0x7fffffc4, PT ;  /* 0x7fffffc42400780c */ /* 0x000fc40003f06070 */
[--C-:B------:R-:W-:Y:S02]  /*16a0*/  IADD3 R15, PT, PT, R17, R15, R16.reuse ;  /* 0x0000000f110f7210 */ /* 0x100fe40007ffe010 */
[----:B------:R-:W-:Y:S02]  /*16b0*/  PRMT R16, RZ, 0x7610, R16 ;  /* 0x00007610ff107816 */ /* 0x000fe40000000010 */
[----:B------:R-:W-:Y:S02]  /*16c0*/  IADD3 R18, PT, PT, R20, R25, R18 ;  /* 0x0000001914127210 */ /* 0x000fe40007ffe012 */
[----:B------:R-:W-:Y:S02]  /*16d0*/  SEL R37, RZ, 0x7fff8, P0 ;  /* 0x0007fff8ff257807 */ /* 0x000fe40000000000 */
[----:B------:R-:W-:Y:S01]  /*16e0*/  LOP3.LUT R32, R32, 0x3, RZ, 0xc0, !PT ;  /* 0x0000000320207812 */ /* 0x000fe200078ec0ff */
[----:B------:R-:W-:Y:S01]  /*16f0*/  USHF.R.S32.HI UR5, URZ, 0x1f, UR45 ;  /* 0x0000001fff057899 */ /* 0x000fe2000801142d */
[----:B------:R-:W-:Y:S01]  /*1700*/  LOP3.LUT R27, R27, 0x3, RZ, 0xc0, !PT ;  /* 0x000000031b1b7812 */ /* 0x000fe200078ec0ff */
[----:B------:R0:W2:Y:S01]  /*1710*/  @!P3 LDG.E.U8 R16, desc[UR16][R28.64] ;  /* 0x000000101c10b981 */ /* 0x0000a2000c1e1100 */
[----:B------:R-:W-:Y:S01]  /*1720*/  IADD3 R32, PT, PT, R32, R31, R30 ;  /* 0x0000001f20207210 */ /* 0x000fe20007ffe01e */
[----:B------:R-:W-:Y:S01]  /*1730*/  IMAD.SHL.U32 R18, R18, 0x100, RZ ;  /* 0x0000010012127824 */ /* 0x000fe200078e00ff */
[----:B------:R-:W-:-:S02]  /*1740*/  IADD3 R22, PT, PT, R27, R37, R22 ;  /* 0x000000251b167210 */ /* 0x000fc40007ffe016 */
[----:B------:R-:W-:Y:S02]  /*1750*/  IADD3 R30, P3, PT, R2, UR45, RZ ;  /* 0x0000002d021e7c10 */ /* 0x000fe4000ff7e0ff */
[----:B------:R-:W-:Y:S02]  /*1760*/  LOP3.LUT R17, R22, 0xf, RZ, 0xc0, !PT ;  /* 0x0000000f16117812 */ /* 0x000fe400078ec0ff */
[----:B------:R-:W-:Y:S02]  /*1770*/  LOP3.LUT R20, R18, 0xf00, RZ, 0xe2, !PT ;  /* 0x00000f0012147812 */ /* 0x000fe400078ee2ff */
[----:B------:R-:W-:Y:S01]  /*1780*/  IADD3.X R31, PT, PT, R3, UR5, RZ, P3, !PT ;  /* 0x00000005031f7c10 */ /* 0x000fe20009ffe4ff */
[----:B------:R-:W-:Y:S02]  /*1790*/  USHF.R.S32.HI UR5, URZ, 0x1f, UR44 ;  /* 0x0000001fff057899 */ /* 0x000fe4000801142c */
[----:B0-----:R-:W-:Y:S01]  /*17a0*/  IADD3 R28, P3, PT, R2, UR44, RZ ;  /* 0x0000002c021c7c10 */ /* 0x001fe2000ff7e0ff */
[----:B------:R-:W-:Y:S01]  /*17b0*/  IMAD R32, R32, 0x10, R17 ;  /* 0x0000001020207824 */ /* 0x000fe200078e0211 */
[----:B------:R-:W-:Y:S01]  /*17c0*/  PRMT R18, RZ, 0x7610, R18 ;  /* 0x00007610ff127816 */ /* 0x000fe20000000012 */
[--C-:B------:R-:W-:Y:S01]  /*17d0*/  IMAD R17, R15, 0x1000, R20.reuse ;  /* 0x000010000f117824 */ /* 0x100fe200078e0214 */
[----:B------:R-:W-:-:S02]  /*17e0*/  PRMT R20, RZ, 0x7610, R20 ;  /* 0x00007610ff147816 */ /* 0x000fc40000000014 */
[----:B------:R-:W-:Y:S01]  /*17f0*/  IADD3.X R29, PT, PT, R3, UR5, RZ, P3, !PT ;  /* 0x00000005031d7c10 */ /* 0x000fe20009ffe4ff */
[----:B------:R-:W-:Y:S01]  /*1800*/  USHF.R.S32.HI UR5, URZ, 0x1f, UR43 ;  /* 0x0000001fff057899 */ /* 0x000fe2000801142b */
[----:B------:R-:W-:Y:S01]  /*1810*/  VIADD R36, R4, 0xfffffff2 ;  /* 0xfffffff204247836 */ /* 0x000fe20000000000 */
[----:B------:R0:W2:Y:S01]  /*1820*/  @!P6 LDG.E.U8 R18, desc[UR16][R30.64] ;  /* 0x000000101e12e981 */ /* 0x0000a2000c1e1100 */
[----:B------:R-:W-:-:S03]  /*1830*/  LOP3.LUT R32, R32, 0xff, RZ, 0xc0, !PT ;  /* 0x000000ff20207812 */ /* 0x000fc600078ec0ff */
[----:B------:R-:W2:Y:S01]  /*1840*/  @!P5 LDG.E.U8 R20, desc[UR16][R28.64] ;  /* 0x000000101c14d981 */ /* 0x000ea2000c1e1100 */
[----:B------:R-:W-:Y:S01]  /*1850*/  ISETP.GE.U32.AND P0, PT, R36, 0x7fffffd3, PT ;  /* 0x7fffffd32400780c */ /* 0x000fe20003f06070 */
[----:B------:R-:W-:Y:S01]  /*1860*/  VIADD R15, R4, 0xfffffff1 ;  /* 0xfffffff1040f7836 */ /* 0x000fe20000000000 */
[----:B0-----:R-:W-:Y:S01]  /*1870*/  IADD3 R30, P5, PT, R2, UR43, RZ ;  /* 0x0000002b021e7c10 */ /* 0x001fe2000ffbe0ff */
[----:B------:R-:W-:-:S03]  /*1880*/  IMAD.IADD R32, R17, 0x1, R32 ;  /* 0x0000000111207824 */ /* 0x000fc600078e0220 */
[----:B------:R-:W-:Y:S01]  /*1890*/  IADD3.X R31, PT, PT, R3, UR5, RZ, P5, !PT ;  /* 0x00000005031f7c10 */ /* 0x000fe2000affe4ff */
[----:B------:R-:W-:Y:S02]  /*18a0*/  USHF.R.S32.HI UR5, URZ, 0x1f, UR42 ;  /* 0x0000001fff057899 */ /* 0x000fe4000801142a */
[----:B------:R-:W-:Y:S01]  /*18b0*/  IADD3 R36, P6, PT, R2, UR42, RZ ;  /* 0x0000002a02247c10 */ /* 0x000fe2000ffde0ff */
[----:B------:R-:W-:Y:S01]  /*18c0*/  VIADD R17, R4, 0xfffffff0 ;  /* 0xfffffff004117836 */ /* 0x000fe20000000000 */
[----:B------:R-:W-:Y:S02]  /*18d0*/  ISETP.GE.U32.AND P3, PT, R15, 0x7fffffd2, PT ;  /* 0x7fffffd20f00780c */ /* 0x000fe40003f66070 */
[----:B------:R-:W-:Y:S02]  /*18e0*/  LOP3.LUT R33, R32, 0xffff, RZ, 0xc0, !PT ;  /* 0x0000ffff20217812 */ /* 0x000fe400078ec0ff */
[----:B------:R-:W-:Y:S02]  /*18f0*/  PRMT R15, RZ, 0x7610, R15 ;  /* 0x00007610ff0f7816 */ /* 0x000fe4000000000f */
[----:B------:R-:W-:Y:S01]  /*1900*/  IADD3.X R37, PT, PT, R3, UR5, RZ, P6, !PT ;  /* 0x0000000503257c10 */ /* 0x000fe2000b7fe4ff */
[----:B------:R-:W-:Y:S01]  /*1910*/  USHF.R.S32.HI UR5, URZ, 0x1f, UR41 ;  /* 0x0000001fff057899 */ /* 0x000fe20008011429 */
[----:B------:R-:W-:-:S02]  /*1920*/  ISETP.GE.U32.AND P5, PT, R17, 0x7fffffd1, PT ;  /* 0x7fffffd11100780c */ /* 0x000fc40003fa6070 */
[--C-:B------:R-:W-:Y:S01]  /*1930*/  SHF.R.U32.HI R17, RZ, 0xf, R33.reuse ;  /* 0x0000000fff117819 */ /* 0x100fe20000011621 */
[----:B------:R0:W2:Y:S01]  /*1940*/  @!P0 LDG.E.U8 R15, desc[UR16][R30.64] ;  /* 0x000000101e0f8981 */ /* 0x0000a2000c1e1100 */
[C---:B------:R-:W-:Y:S01]  /*1950*/  IADD3 R38, P6, PT, R2.reuse, UR41, RZ ;  /* 0x0000002902267c10 */ /* 0x040fe2000ffde0ff */
[----:B------:R-:W-:Y:S01]  /*1960*/  USHF.R.S32.HI UR6, URZ, 0x1f, UR40 ;  /* 0x0000001fff067899 */ /* 0x000fe20008011428 */
[----:B------:R-:W-:Y:S02]  /*1970*/  PRMT R22, RZ, 0x7610, R22 ;  /* 0x00007610ff167816 */ /* 0x000fe40000000016 */
[----:B------:R-:W-:Y:S02]  /*1980*/  LOP3.LUT P0, RZ, R17, 0x1, RZ, 0xc0, !PT ;  /* 0x0000000111ff7812 */ /* 0x000fe4000780c0ff */
[----:B------:R-:W-:Y:S02]  /*1990*/  IADD3.X R39, PT, PT, R3, UR5, RZ, P6, !PT ;  /* 0x0000000503277c10 */ /* 0x000fe4000b7fe4ff */
[----:B------:R-:W-:Y:S01]  /*19a0*/  SHF.R.U32.HI R17, RZ, 0xe, R33 ;  /* 0x0000000eff117819 */ /* 0x000fe20000011621 */
[----:B------:R1:W2:Y:S01]  /*19b0*/  @!P3 LDG.E.U8 R22, desc[UR16][R36.64] ;  /* 0x000000102416b981 */ /* 0x0002a2000c1e1100 */
[----:B0-----:R-:W-:Y:S01]  /*19c0*/  IADD3 R30, P6, PT, R2, UR40, RZ ;  /* 0x00000028021e7c10 */ /* 0x001fe2000ffde0ff */
[----:B------:R-:W-:Y:S01]  /*19d0*/  USHF.R.S32.HI UR5, URZ, 0x1f, UR39 ;  /* 0x0000001fff057899 */ /* 0x000fe20008011427 */
[----:B------:R-:W-:-:S02]  /*19e0*/  LOP3.LUT P3, RZ, R17, 0x1, RZ, 0xc0, !PT ;  /* 0x0000000111ff7812 */ /* 0x000fc4000786c0ff */
[C---:B------:R-:W-:Y:S02]  /*19f0*/  IADD3.X R31, PT, PT, R3.reuse, UR6, RZ, P6, !PT ;  /* 0x00000006031f7c10 */ /* 0x040fe4000b7fe4ff */
[----:B------:R-:W-:Y:S02]  /*1a00*/  PRMT R17, RZ, 0x7610, R17 ;  /* 0x00007610ff117816 */ /* 0x000fe40000000011 */
[----:B-1----:R-:W-:Y:S02]  /*1a10*/  IADD3 R36, P6, PT, R2, UR39, RZ ;  /* 0x0000002702247c10 */ /* 0x002fe4000ffde0ff */
[----:B------:R-:W-:Y:S02]  /*1a20*/  SHF.R.U32.HI R25, RZ, 0xd, R33 ;  /* 0x0000000dff197819 */ /* 0x000fe40000011621 */
[----:B------:R0:W2:Y:S01]  /*1a30*/  @!P5 LDG.E.U8 R17, desc[UR16][R38.64] ;  /* 0x000000102611d981 */ /* 0x0000a2000c1e1100 */
[----:B------:R-:W-:Y:S01]  /*1a40*/  IADD3.X R37, PT, PT, R3, UR5, RZ, P6, !PT ;  /* 0x0000000503257c10 */ /* 0x000fe2000b7fe4ff */
[----:B------:R-:W-:Y:S01]  /*1a50*/  USHF.R.S32.HI UR5, URZ, 0x1f, UR38 ;  /* 0x0000001fff057899 */ /* 0x000fe20008011426 */
[----:B------:R-:W-:-:S02]  /*1a60*/  PRMT R28, RZ, 0x7610, R28 ;  /* 0x00007610ff1c7816 */ /* 0x000fc4000000001c */
[----:B------:R-:W-:Y:S02]  /*1a70*/  LOP3.LUT P5, RZ, R25, 0x1, RZ, 0xc0, !PT ;  /* 0x0000000119ff7812 */ /* 0x000fe400078ac0ff */
[----:B------:R-:W-:Y:S02]  /*1a80*/  SHF.R.U32.HI R25, RZ, 0xc, R33 ;  /* 0x0000000cff197819 */ /* 0x000fe40000011621 */
[----:B------:R-:W-:Y:S01]  /*1a90*/  PRMT R27, RZ, 0x7610, R27 ;  /* 0x00007610ff1b7816 */ /* 0x000fe2000000001b */
[----:B------:R1:W2:Y:S01]  /*1aa0*/  @P0 LDG.E.U8 R28, desc[UR16][R30.64] ;  /* 0x000000101e1c0981 */ /* 0x0002a2000c1e1100 */
[C---:B0-----:R-:W-:Y:S02]  /*1ab0*/  IADD3 R38, P6, PT, R2.reuse, UR38, RZ ;  /* 0x0000002602267c10 */ /* 0x041fe4000ffde0ff */
[----:B------:R-:W-:Y:S02]  /*1ac0*/  LOP3.LUT P0, RZ, R25, 0x1, RZ, 0xc0, !PT ;  /* 0x0000000119ff7812 */ /* 0x000fe4000780c0ff */
[----:B------:R-:W-:Y:S01]  /*1ad0*/  IADD3.X R39, PT, PT, R3, UR5, RZ, P6, !PT ;  /* 0x0000000503277c10 */ /* 0x000fe2000b7fe4ff */
[----:B------:R-:W-:Y:S01]  /*1ae0*/  USHF.R.S32.HI UR5, URZ, 0x1f, UR37 ;  /* 0x0000001fff057899 */ /* 0x000fe20008011425 */
[----:B------:R-:W-:Y:S01]  /*1af0*/  SHF.R.U32.HI R25, RZ, 0xb, R33 ;  /* 0x0000000bff197819 */ /* 0x000fe20000011621 */
[----:B------:R0:W3:Y:S01]  /*1b00*/  @P3 LDG.E.U8 R27, desc[UR16][R36.64] ;  /* 0x00000010241b3981 */ /* 0x0000e2000c1e1100 */
[----:B------:R-:W-:-:S02]  /*1b10*/  IADD3 R40, P6, PT, R2, UR37, RZ ;  /* 0x0000002502287c10 */ /* 0x000fc4000ffde0ff */
[----:B-1----:R-:W-:Y:S01]  /*1b20*/  PRMT R30, RZ, 0x7610, R30 ;  /* 0x00007610ff1e7816 */ /* 0x002fe2000000001e */
[----:B------:R-:W-:Y:S01]  /*1b30*/  USHF.R.S32.HI UR6, URZ, 0x1f, UR36 ;  /* 0x0000001fff067899 */ /* 0x000fe20008011424 */
[----:B------:R-:W-:Y:S02]  /*1b40*/  LOP3.LUT P3, RZ, R25, 0x1, RZ, 0xc0, !PT ;  /* 0x0000000119ff7812 */ /* 0x000fe4000786c0ff */
[----:B------:R-:W-:Y:S02]  /*1b50*/  SHF.R.U32.HI R25, RZ, 0xa, R33 ;  /* 0x0000000aff197819 */ /* 0x000fe40000011621 */
[----:B------:R-:W-:Y:S01]  /*1b60*/  IADD3.X R41, PT, PT, R3, UR5, RZ, P6, !PT ;  /* 0x0000000503297c10 */ /* 0x000fe2000b7fe4ff */
[----:B------:R1:W3:Y:S01]  /*1b70*/  @P5 LDG.E.U8 R30, desc[UR16][R38.64] ;  /* 0x00000010261e5981 */ /* 0x0002e2000c1e1100 */
[----:B0-----:R-:W-:Y:S02]  /*1b80*/  IADD3 R36, P6, PT, R2, UR36, RZ ;  /* 0x0000002402247c10 */ /* 0x001fe4000ffde0ff */
[----:B------:R-:W-:Y:S01]  /*1b90*/  PRMT R32, RZ, 0x7610, R32 ;  /* 0x00007610ff207816 */ /* 0x000fe20000000020 */
[----:B------:R-:W-:Y:S01]  /*1ba0*/  USHF.R.S32.HI UR5, URZ, 0x1f, UR35 ;  /* 0x0000001fff057899 */ /* 0x000fe20008011423 */
[----:B------:R-:W-:-:S02]  /*1bb0*/  LOP3.LUT P5, RZ, R25, 0x1, RZ, 0xc0, !PT ;  /* 0x0000000119ff7812 */ /* 0x000fc400078ac0ff */
[--C-:B------:R-:W-:Y:S02]  /*1bc0*/  SHF.R.U32.HI R25, RZ, 0x9, R33.reuse ;  /* 0x00000009ff197819 */ /* 0x100fe40000011621 */
[----:B------:R-:W-:Y:S01]  /*1bd0*/  IADD3.X R37, PT, PT, R3, UR6, RZ, P6, !PT ;  /* 0x0000000603257c10 */ /* 0x000fe2000b7fe4ff */
[----:B------:R-:W3:Y:S01]  /*1be0*/  @P0 LDG.E.U8 R32, desc[UR16][R40.64] ;  /* 0x0000001028200981 */ /* 0x000ee2000c1e1100 */
[----:B------:R-:W-:Y:S02]  /*1bf0*/  IADD3 R42, P6, PT, R2, UR35, RZ ;  /* 0x00000023022a7c10 */ /* 0x000fe4000ffde0ff */
[----:B------:R-:W-:Y:S02]  /*1c00*/  PRMT R34, RZ, 0x7610, R34 ;  /* 0x00007610ff227816 */ /* 0x000fe40000000022 */
[----:B------:R-:W-:Y:S02]  /*1c10*/  LOP3.LUT P0, RZ, R25, 0x1, RZ, 0xc0, !PT ;  /* 0x0000000119ff7812 */ /* 0x000fe4000780c0ff */
[----:B------:R-:W-:-:S02]  /*1c20*/  SHF.R.U32.HI R25, RZ, 0x8, R33 ;  /* 0x00000008ff197819 */ /* 0x000fc40000011621 */
[----:B------:R-:W-:Y:S01]  /*1c30*/  IADD3.X R43, PT, PT, R3, UR5, RZ, P6, !PT ;  /* 0x00000005032b7c10 */ /* 0x000fe2000b7fe4ff */
[----:B------:R-:W-:Y:S01]  /*1c40*/  USHF.R.S32.HI UR5, URZ, 0x1f, UR34 ;  /* 0x0000001fff057899 */ /* 0x000fe20008011422 */
[----:B------:R0:W3:Y:S01]  /*1c50*/  @P3 LDG.E.U8 R34, desc[UR16][R36.64] ;  /* 0x0000001024223981 */ /* 0x0000e2000c1e1100 */
[----:B------:R-:W-:Y:S01]  /*1c60*/  USHF.R.S32.HI UR6, URZ, 0x1f, UR33 ;  /* 0x0000001fff067899 */ /* 0x000fe20008011421 */
[----:B-1----:R-:W-:Y:S02]  /*1c70*/  IADD3 R38, P6, PT, R2, UR34, RZ ;  /* 0x0000002202267c10 */ /* 0x002fe4000ffde0ff */
[----:B------:R-:W-:Y:S02]  /*1c80*/  LOP3.LUT P3, RZ, R25, 0x1, RZ, 0xc0, !PT ;  /* 0x0000000119ff7812 */ /* 0x000fe4000786c0ff */
[----:B------:R-:W-:Y:S02]  /*1c90*/  PRMT R31, RZ, 0x7610, R31 ;  /* 0x00007610ff1f7816 */ /* 0x000fe4000000001f */
[----:B------:R-:W-:-:S02]  /*1ca0*/  IADD3.X R39, PT, PT, R3, UR5, RZ, P6, !PT ;  /* 0x0000000503277c10 */ /* 0x000fc4000b7fe4ff */
[----:B------:R-:W-:Y:S02]  /*1cb0*/  SHF.R.U32.HI R25, RZ, 0x7, R33 ;  /* 0x00000007ff197819 */ /* 0x000fe40000011621 */
[----:B------:R-:W-:Y:S01]  /*1cc0*/  IADD3 R48, P6, PT, R2, UR33, RZ ;  /* 0x0000002102307c10 */ /* 0x000fe2000ffde0ff */
[----:B------:R1:W3:Y:S01]  /*1cd0*/  @P5 LDG.E.U8 R31, desc[UR16][R42.64] ;  /* 0x000000102a1f5981 */ /* 0x0002e2000c1e1100 */
[----:B0-----:R-:W-:Y:S02]  /*1ce0*/  PRMT R36, RZ, 0x7610, R36 ;  /* 0x00007610ff247816 */ /* 0x001fe40000000024 */
[----:B------:R-:W-:Y:S02]  /*1cf0*/  PRMT R29, RZ, 0x7610, R29 ;  /* 0x00007610ff1d7816 */ /* 0x000fe4000000001d */
[----:B------:R-:W-:Y:S02]  /*1d00*/  LOP3.LUT P5, RZ, R25, 0x1, RZ, 0xc0, !PT ;  /* 0x0000000119ff7812 */ /* 0x000fe400078ac0ff */
[----:B------:R-:W-:Y:S01]  /*1d10*/  IADD3.X R49, PT, PT, R3, UR6, RZ, P6, !PT ;  /* 0x0000000603317c10 */ /* 0x000fe2000b7fe4ff */
[----:B------:R-:W0:Y:S01]  /*1d20*/  LDCU UR6, c[0x0][0x380] ;  /* 0x00007000ff0677ac */ /* 0x000e220008000800 */
[----:B------:R-:W-:Y:S01]  /*1d30*/  SHF.R.U32.HI R25, RZ, 0x6, R33 ;  /* 0x00000006ff197819 */ /* 0x000fe20000011621 */
[----:B------:R4:W3:Y:S01]  /*1d40*/  @P0 LDG.E.U8 R36, desc[UR16][R38.64] ;  /* 0x0000001026240981 */ /* 0x0008e2000c1e1100 */
[----:B------:R-:W-:-:S02]  /*1d50*/  USHF.R.S32.HI UR5, URZ, 0x1f, UR32 ;  /* 0x0000001fff057899 */ /* 0x000fc40008011420 */
[----:B------:R-:W-:Y:S01]  /*1d60*/  LOP3.LUT P0, RZ, R25, 0x1, RZ, 0xc0, !PT ;  /* 0x0000000119ff7812 */ /* 0x000fe2000780c0ff */
[----:B------:R-:W3:Y:S01]  /*1d70*/  @P3 LDG.E.U8 R29, desc[UR16][R48.64] ;  /* 0x00000010301d3981 */ /* 0x000ee2000c1e1100 */
[----:B-1----:R-:W-:Y:S01]  /*1d80*/  IADD3 R42, P3, PT, R2, UR32, RZ ;  /* 0x00000020022a7c10 */ /* 0x002fe2000ff7e0ff */
[----:B------:R-:W-:Y:S01]  /*1d90*/  VIADD R25, R4, 0xffffffff ;  /* 0xffffffff04197836 */ /* 0x000fe20000000000 */
[----:B------:R-:W-:Y:S01]  /*1da0*/  UIMAD UR31, UR15, 0x19, URZ ;  /* 0x000000190f1f78a4 */ /* 0x000fe2000f8e02ff */
[----:B------:R-:W-:Y:S02]  /*1db0*/  PRMT R40, RZ, 0x7610, R40 ;  /* 0x00007610ff287816 */ /* 0x000fe40000000028 */
[----:B------:R-:W-:Y:S01]  /*1dc0*/  IADD3.X R43, PT, PT, R3, UR5, RZ, P3, !PT ;  /* 0x00000005032b7c10 */ /* 0x000fe20009ffe4ff */
[----:B------:R-:W-:Y:S01]  /*1dd0*/  UIMAD UR30, UR15, 0x1a, URZ ;  /* 0x0000001a0f1e78a4 */ /* 0x000fe2000f8e02ff */
[----:B------:R-:W-:Y:S01]  /*1de0*/  ISETP.GE.U32.AND P3, PT, R25, 0x7fffffe0, PT ;  /* 0x7fffffe01900780c */ /* 0x000fe20003f66070 */
[----:B------:R-:W-:-:S02]  /*1df0*/  USHF.R.S32.HI UR5, URZ, 0x1f, UR31 ;  /* 0x0000001fff057899 */ /* 0x000fc4000801141f */
[C---:B----4-:R-:W-:Y:S01]  /*1e00*/  IADD3 R38, P6, PT, R2.reuse, UR31, RZ ;  /* 0x0000001f02267c10 */ /* 0x050fe2000ffde0ff */
[----:B------:R1:W4:Y:S01]  /*1e10*/  @P5 LDG.E.U8 R40, desc[UR16][R42.64] ;  /* 0x000000102a285981 */ /* 0x000322000c1e1100 */
[----:B------:R-:W-:Y:S02]  /*1e20*/  SHF.R.U32.HI R25, RZ, 0x5, R33 ;  /* 0x00000005ff197819 */ /* 0x000fe40000011621 */
[----:B------:R-:W-:Y:S01]  /*1e30*/  PRMT R37, RZ, 0x7610, R37 ;  /* 0x00007610ff257816 */ /* 0x000fe20000000025 */
[----:B------:R-:W-:Y:S01]  /*1e40*/  USHF.R.S32.HI UR29, URZ, 0x1f, UR30 ;  /* 0x0000001fff1d7899 */ /* 0x000fe2000801141e */
[----:B------:R-:W-:Y:S02]  /*1e50*/  IADD3.X R39, PT, PT, R3, UR5, RZ, P6, !PT ;  /* 0x0000000503277c10 */ /* 0x000fe4000b7fe4ff */
[----:B------:R-:W-:Y:S01]  /*1e60*/  IADD3 RZ, P5, PT, R2, UR30, RZ ;  /* 0x0000001e02ff7c10 */ /* 0x000fe2000ffbe0ff */
[----:B0-----:R-:W-:Y:S01]  /*1e70*/  VIADD R2, R68, UR6 ;  /* 0x0000000644027c36 */ /* 0x001fe20008000000 */
[----:B------:R-:W-:Y:S01]  /*1e80*/  LOP3.LUT P6, RZ, R25, 0x1, RZ, 0xc0, !PT ;  /* 0x0000000119ff7812 */ /* 0x000fe200078cc0ff */
[----:B------:R0:W3:Y:S01]  /*1e90*/  @P0 LDG.E.U8 R37, desc[UR16][R38.64] ;  /* 0x0000001026250981 */ /* 0x0000e2000c1e1100 */
[----:B-1----:R-:W-:Y:S01]  /*1ea0*/  PRMT R42, RZ, 0x7610, R42 ;  /* 0x00007610ff2a7816 */ /* 0x002fe2000000002a */
[----:B------:R-:W-:Y:S01]  /*1eb0*/  UIMAD UR28, UR15, 0x1b, URZ ;  /* 0x0000001b0f1c78a4 */ /* 0x000fe2000f8e02ff */
[----:B------:R-:W-:Y:S01]  /*1ec0*/  SHF.R.U32.HI R25, RZ, 0x4, R33 ;  /* 0x00000004ff197819 */ /* 0x000fe20000011621 */
[----:B------:R-:W1:Y:S01]  /*1ed0*/  LDCU UR5, c[0x0][0x3ac] ;  /* 0x00007580ff0577ac */ /* 0x000e620008000800 */
[----:B------:R-:W-:-:S02]  /*1ee0*/  LOP3.LUT R47, R23, 0xc, RZ, 0xfc, !PT ;  /* 0x0000000c172f7812 */ /* 0x000fc400078efcff */
[----:B------:R-:W-:Y:S01]  /*1ef0*/  LOP3.LUT P0, RZ, R25, 0x1, RZ, 0xc0, !PT ;  /* 0x0000000119ff7812 */ /* 0x000fe2000780c0ff */
[----:B------:R5:W3:Y:S01]  /*1f00*/  @!P3 LDG.E.U8 R42, desc[UR16][R2.64] ;  /* 0x00000010022ab981 */ /* 0x000ae2000c1e1100 */
[----:B------:R-:W-:Y:S02]  /*1f10*/  IADD3.X R25, PT, PT, R3, UR29, RZ, P5, !PT ;  /* 0x0000001d03197c10 */ /* 0x000fe4000affe4ff */
[----:B------:R-:W-:Y:S02]  /*1f20*/  IADD3 R41, P3, PT, R68, UR18, RZ ;  /* 0x0000001244297c10 */ /* 0x000fe4000ff7e0ff */
[----:B------:R-:W-:Y:S01]  /*1f30*/  ISETP.GT.U32.AND P5, PT, R26, R21, PT ;  /* 0x000000151a00720c */ /* 0x000fe20003fa4070 */
[----:B------:R-:W-:Y:S01]  /*1f40*/  USHF.R.S32.HI UR27, URZ, 0x1f, UR28 ;  /* 0x0000001fff1b7899 */ /* 0x000fe2000801141c */
[----:B------:R-:W-:Y:S02]  /*1f50*/  IABS R43, R47 ;  /* 0x0000002f002b7213 */ /* 0x000fe40000000000 */
[----:B0-----:R-:W-:-:S02]  /*1f60*/  IADD3.X R39, PT, PT, R71, UR19, RZ, P3, !PT ;  /* 0x0000001347277c10 */ /* 0x001fc40009ffe4ff */
[----:B-----5:R-:W-:Y:S01]  /*1f70*/  IADD3 R2, P3, PT, R41, UR28, RZ ;  /* 0x0000001c29027c10 */ /* 0x020fe2000ff7e0ff */
[----:B------:R-:W-:-:S03]  /*1f80*/  IMAD.HI.U32 R24, R24, R43, RZ ;  /* 0x0000002b18187227 */ /* 0x000fc600078e00ff */
[----:B------:R-:W-:Y:S02]  /*1f90*/  IADD3.X R3, PT, PT, R39, UR27, RZ, P3, !PT ;  /* 0x0000001b27037c10 */ /* 0x000fe40009ffe4ff */
[C---:B------:R-:W-:Y:S01]  /*1fa0*/  ISETP.GT.U32.AND P3, PT, R26.reuse, R5, PT ;  /* 0x000000051a00720c */ /* 0x040fe20003f64070 */
[----:B------:R-:W-:Y:S01]  /*1fb0*/  IMAD.MOV R44, RZ, RZ, -R24 ;  /* 0x000000ffff2c7224 */ /* 0x000fe200078e0a18 */
[----:B------:R-:W-:Y:S01]  /*1fc0*/  PRMT R38, RZ, 0x7610, R38 ;  /* 0x00007610ff267816 */ /* 0x000fe20000000026 */
[----:B------:R-:W-:Y:S02]  /*1fd0*/  VIADD R24, R41, UR30 ;  /* 0x0000001e29187c36 */ /* 0x000fe40008000000 */
[----:B------:R-:W-:Y:S01]  /*1fe0*/  @!P5 IMAD.IADD R21, R21, 0x1, -R26 ;  /* 0x000000011515d824 */ /* 0x000fe200078e0a1a */
[C---:B------:R-:W-:Y:S01]  /*1ff0*/  ISETP.GT.U32.AND P5, PT, R26.reuse, R19, PT ;  /* 0x000000131a00720c */ /* 0x040fe20003fa4070 */
[----:B------:R-:W-:Y:S01]  /*2000*/  IMAD R43, R26, R44, R43 ;  /* 0x0000002c1a2b7224 */ /* 0x000fe200078e022b */
[----:B------:R0:W5:Y:S01]  /*2010*/  @P6 LDG.E.U8 R38, desc[UR16][R24.64] ;  /* 0x0000001018266981 */ /* 0x000162000c1e1100 */
[----:B------:R-:W-:-:S02]  /*2020*/  PRMT R44, RZ, 0x7610, R44 ;  /* 0x00007610ff2c7816 */ /* 0x000fc4000000002c */
[C---:B------:R-:W-:Y:S02]  /*2030*/  ISETP.GT.U32.AND P6, PT, R26.reuse, R21, PT ;  /* 0x000000151a00720c */ /* 0x040fe40003fc4070 */
[----:B------:R-:W-:Y:S01]  /*2040*/  @!P3 IMAD.IADD R5, R5, 0x1, -R26 ;  /* 0x000000010505b824 */ /* 0x000fe200078e0a1a */
[----:B------:R-:W-:Y:S01]  /*2050*/  ISETP.GE.AND P3, PT, R23, RZ, PT ;  /* 0x000000ff1700720c */ /* 0x000fe20003f66270 */
[----:B------:R0:W5:Y:S01]  /*2060*/  @P0 LDG.E.U8 R44, desc[UR16][R2.64] ;  /* 0x00000010022c0981 */ /* 0x000162000c1e1100 */
[----:B------:R-:W-:-:S03]  /*2070*/  ISETP.GT.U32.AND P0, PT, R26, R43, PT ;  /* 0x0000002b1a00720c */ /* 0x000fc60003f04070 */
[----:B------:R-:W-:Y:S01]  /*2080*/  @!P5 IMAD.IADD R19, R19, 0x1, -R26 ;  /* 0x000000011313d824 */ /* 0x000fe200078e0a1a */
[----:B------:R-:W-:-:S04]  /*2090*/  ISETP.GT.U32.AND P5, PT, R26, R5, PT ;  /* 0x000000051a00720c */ /* 0x000fc80003fa4070 */
[----:B------:R-:W-:Y:S01]  /*20a0*/  @!P6 IMAD.IADD R21, R21, 0x1, -R26 ;  /* 0x000000011515e824 */ /* 0x000fe200078e0a1a */
[----:B------:R-:W-:-:S03]  /*20b0*/  ISETP.GT.U32.AND P6, PT, R26, R19, PT ;  /* 0x000000131a00720c */ /* 0x000fc60003fc4070 */
[----:B------:R-:W-:Y:S01]  /*20c0*/  @!P3 IMAD.MOV R21, RZ, RZ, -R21 ;  /* 0x000000ffff15b224 */ /* 0x000fe200078e0a15 */
[----:B------:R-:W-:Y:S01]  /*20d0*/  ISETP.GE.AND P3, PT, R46, RZ, PT ;  /* 0x000000ff2e00720c */ /* 0x000fe20003f66270 */
[----:B------:R-:W-:-:S03]  /*20e0*/  @!P0 IMAD.IADD R43, R43, 0x1, -R26 ;  /* 0x000000012b2b8824 */ /* 0x000fc600078e0a1a */
[--C-:B------:R-:W-:Y:S01]  /*20f0*/  @!P5 IMAD.IADD R5, R5, 0x1, -R26.reuse ;  /* 0x000000010505d824 */ /* 0x100fe200078e0a1a */
[----:B------:R-:W-:Y:S02]  /*2100*/  ISETP.GE.AND P5, PT, R45, RZ, PT ;  /* 0x000000ff2d00720c */ /* 0x000fe40003fa6270 */
[----:B------:R-:W-:Y:S02]  /*2110*/  ISETP.GT.U32.AND P0, PT, R26, R43, PT ;  /* 0x0000002b1a00720c */ /* 0x000fe40003f04070 */
[----:B------:R-:W-:Y:S02]  /*2120*/  LOP3.LUT R55, R55, 0x1f, RZ, 0xc0, !PT ;  /* 0x0000001f37377812 */ /* 0x000fe400078ec0ff */
[----:B------:R-:W-:Y:S01]  /*2130*/  SHF.R.U32.HI R23, RZ, 0x3, R33 ;  /* 0x00000003ff177819 */ /* 0x000fe20000011621 */
[----:B------:R-:W-:Y:S01]  /*2140*/  UIMAD UR25, UR15, 0x1d, URZ ;  /* 0x0000001d0f1978a4 */ /* 0x000fe2000f8e02ff */
[----:B------:R-:W-:Y:S01]  /*2150*/  @!P3 IMAD.MOV R5, RZ, RZ, -R5 ;  /* 0x000000ffff05b224 */ /* 0x000fe200078e0a05 */
[----:B------:R-:W-:Y:S01]  /*2160*/  UIMAD UR26, UR15, 0x1c, URZ ;  /* 0x0000001c0f1a78a4 */ /* 0x000fe2000f8e02ff */
[--C-:B------:R-:W-:Y:S01]  /*2170*/  @!P6 IMAD.IADD R19, R19, 0x1, -R26.reuse ;  /* 0x000000011313e824 */ /* 0x100fe200078e0a1a */
[----:B------:R-:W-:Y:S01]  /*2180*/  LOP3.LUT P3, RZ, R23, 0x1, RZ, 0xc0, !PT ;  /* 0x0000000117ff7812 */ /* 0x000fe2000786c0ff */
[----:B-1----:R-:W-:Y:S01]  /*2190*/  IMAD R23, R55, UR5, RZ ;  /* 0x0000000537177c24 */ /* 0x002fe2000f8e02ff */
[----:B------:R-:W1:Y:S01]  /*21a0*/  LDCU UR5, c[0x0][0x3b0] ;  /* 0x00007600ff0577ac */ /* 0x000e620008000800 */
[----:B------:R-:W-:Y:S01]  /*21b0*/  @!P5 IMAD.MOV R19, RZ, RZ, -R19 ;  /* 0x000000ffff13d224 */ /* 0x000fe200078e0a13 */
[----:B0-----:R-:W-:Y:S01]  /*21c0*/  IADD3 R24, P5, PT, R41, UR25, RZ ;  /* 0x0000001929187c10 */ /* 0x001fe2000ffbe0ff */
[----:B------:R-:W-:Y:S01]  /*21d0*/  USHF.R.S32.HI UR23, URZ, 0x1f, UR25 ;  /* 0x0000001fff177899 */ /* 0x000fe20008011419 */
[----:B------:R-:W-:Y:S01]  /*21e0*/  @!P0 IMAD.IADD R43, R43, 0x1, -R26 ;  /* 0x000000012b2b8824 */ /* 0x000fe200078e0a1a */
[----:B------:R-:W-:-:S02]  /*21f0*/  USHF.R.S32.HI UR24, URZ, 0x1f, UR26 ;  /* 0x0000001fff187899 */ /* 0x000fc4000801141a */
[----:B------:R-:W-:Y:S02]  /*2200*/  IADD3 R2, P0, PT, R41, UR26, RZ ;  /* 0x0000001a29027c10 */ /* 0x000fe4000ff1e0ff */
[----:B------:R-:W-:Y:S02]  /*2210*/  SHF.R.U32.HI R26, RZ, 0x2, R33 ;  /* 0x00000002ff1a7819 */ /* 0x000fe40000011621 */
[----:B------:R-:W-:Y:S02]  /*2220*/  ISETP.GE.AND P6, PT, R47, RZ, PT ;  /* 0x000000ff2f00720c */ /* 0x000fe40003fc6270 */
[C---:B------:R-:W-:Y:S02]  /*2230*/  IADD3.X R25, PT, PT, R39.reuse, UR23, RZ, P5, !PT ;  /* 0x0000001727197c10 */ /* 0x040fe4000affe4ff */
[----:B------:R-:W-:Y:S02]  /*2240*/  IADD3.X R3, PT, PT, R39, UR24, RZ, P0, !PT ;  /* 0x0000001827037c10 */ /* 0x000fe400087fe4ff */
[----:B------:R-:W-:-:S02]  /*2250*/  LOP3.LUT P5, RZ, R26, 0x1, RZ, 0xc0, !PT ;  /* 0x000000011aff7812 */ /* 0x000fc400078ac0ff */
[----:B------:R-:W-:Y:S02]  /*2260*/  ISETP.NE.AND P0, PT, R35, RZ, PT ;  /* 0x000000ff2300720c */ /* 0x000fe40003f05270 */
[----:B------:R-:W-:-:S04]  /*2270*/  LOP3.LUT R26, RZ, R35, RZ, 0x33, !PT ;  /* 0x00000023ff1a7212 */ /* 0x000fc800078e33ff */
[C---:B------:R-:W-:Y:S02]  /*2280*/  SEL R81, R26.reuse, R21, !P0 ;  /* 0x000000151a517207 */ /* 0x040fe40004000000 */
[C---:B------:R-:W-:Y:S02]  /*2290*/  SEL R79, R26.reuse, R19, !P0 ;  /* 0x000000131a4f7207 */ /* 0x040fe40004000000 */
[----:B------:R-:W-:Y:S01]  /*22a0*/  PRMT R19, RZ, 0x7610, R19 ;  /* 0x00007610ff137816 */ /* 0x000fe20000000013 */
[----:B------:R-:W-:Y:S01]  /*22b0*/  @!P6 IMAD.MOV R43, RZ, RZ, -R43 ;  /* 0x000000ffff2be224 */ /* 0x000fe200078e0a2b */
[----:B------:R-:W-:Y:S01]  /*22c0*/  IADD3 R74, P6, PT, R23, UR10, RZ ;  /* 0x0000000a174a7c10 */ /* 0x000fe2000ffde0ff */
[----:B-1----:R-:W-:Y:S01]  /*22d0*/  IMAD R81, R81, UR5, RZ ;  /* 0x0000000551517c24 */ /* 0x002fe2000f8e02ff */
[----:B------:R-:W-:Y:S01]  /*22e0*/  SEL R77, R26, R5, !P0 ;  /* 0x000000051a4d7207 */ /* 0x000fe20004000000 */
[----:B------:R-:W-:Y:S01]  /*22f0*/  VIADD R56, R4, 0x1f ;  /* 0x0000001f04387836 */ /* 0x000fe20000000000 */
[----:B------:R-:W5:Y:S01]  /*2300*/  @P5 LDG.E.U8 R19, desc[UR16][R24.64] ;  /* 0x0000001018135981 */ /* 0x000f62000c1e1100 */
[----:B------:R-:W-:Y:S01]  /*2310*/  LEA.HI.X.SX32 R48, R23, UR11, 0x1, P6 ;  /* 0x0000000b17307c11 */ /* 0x000fe2000b0f0eff */
[----:B------:R-:W-:Y:S01]  /*2320*/  IMAD R79, R79, UR5, RZ ;  /* 0x000000054f4f7c24 */ /* 0x000fe2000f8e02ff */
[----:B------:R-:W-:-:S02]  /*2330*/  IADD3 R80, P5, PT, R81, R74, RZ ;  /* 0x0000004a51507210 */ /* 0x000fc40007fbe0ff */
[----:B------:R-:W-:Y:S01]  /*2340*/  SEL R26, R26, R43, !P0 ;  /* 0x0000002b1a1a7207 */ /* 0x000fe20004000000 */
[----:B------:R-:W-:Y:S01]  /*2350*/  IMAD R77, R77, UR5, RZ ;  /* 0x000000054d4d7c24 */ /* 0x000fe2000f8e02ff */
[----:B------:R-:W-:Y:S01]  /*2360*/  ISETP.GT.AND P0, PT, R56, 0x1f, PT ;  /* 0x0000001f3800780c */ /* 0x000fe20003f04270 */
[----:B------:R-:W-:Y:S01]  /*2370*/  UIMAD UR54, UR15, 0x1e, URZ ;  /* 0x0000001e0f3678a4 */ /* 0x000fe2000f8e02ff */
[----:B------:R-:W-:Y:S02]  /*2380*/  PRMT R46, RZ, 0x7610, R46 ;  /* 0x00007610ff2e7816 */ /* 0x000fe4000000002e */
[----:B------:R-:W-:Y:S02]  /*2390*/  LEA.HI.X.SX32 R81, R81, R48, 0x1, P5 ;  /* 0x0000003051517211 */ /* 0x000fe400028f0eff */
[----:B------:R-:W-:Y:S02]  /*23a0*/  IADD3 R58, P5, PT, R79, R74, RZ ;  /* 0x0000004a4f3a7210 */ /* 0x000fe40007fbe0ff */
[----:B------:R-:W-:Y:S01]  /*23b0*/  SHF.R.U32.HI R33, RZ, 0x1, R33 ;  /* 0x00000001ff217819 */ /* 0x000fe20000011621 */
[----:B------:R-:W-:Y:S01]  /*23c0*/  USHF.R.S32.HI UR55, URZ, 0x1f, UR54 ;  /* 0x0000001fff377899 */ /* 0x000fe20008011436 */
[----:B------:R-:W-:Y:S01]  /*23d0*/  ISETP.LT.AND P0, PT, R55, R4, P0 ;  /* 0x000000043700720c */ /* 0x000fe20000701270 */
[----:B------:R0:W5:Y:S01]  /*23e0*/  @P3 LDG.E.U8 R46, desc[UR16][R2.64] ;  /* 0x00000010022e3981 */ /* 0x000162000c1e1100 */
[----:B------:R-:W-:Y:S01]  /*23f0*/  IMAD R26, R26, UR5, RZ ;  /* 0x000000051a1a7c24 */ /* 0x000fe2000f8e02ff */
[----:B------:R-:W-:Y:S01]  /*2400*/  IADD3 R60, P6, PT, R77, R74, RZ ;  /* 0x0000004a4d3c7210 */ /* 0x000fe20007fde0ff */
[----:B------:R-:W-:Y:S01]  /*2410*/  UIMAD UR15, UR15, 0x1f, URZ ;  /* 0x0000001f0f0f78a4 */ /* 0x000fe2000f8e02ff */
[----:B------:R-:W-:-:S02]  /*2420*/  LEA.HI.X.SX32 R79, R79, R48, 0x1, P5 ;  /* 0x000000304f4f7211 */ /* 0x000fc400028f0eff */
[----:B------:R-:W-:Y:S01]  /*2430*/  LOP3.LUT P3, RZ, R33, 0x1, RZ, 0xc0, !PT ;  /* 0x0000000121ff7812 */ /* 0x000fe2000786c0ff */
[----:B------:R-:W-:Y:S01]  /*2440*/  USHF.R.S32.HI UR56, URZ, 0x1f, UR15 ;  /* 0x0000001fff387899 */ /* 0x000fe2000801140f */
[----:B0-----:R-:W-:Y:S02]  /*2450*/  IADD3 R2, P5, PT, R41, UR54, RZ ;  /* 0x0000003629027c10 */ /* 0x001fe4000ffbe0ff */
[----:B------:R-:W-:Y:S02]  /*2460*/  LEA.HI.X.SX32 R77, R77, R48, 0x1, P6 ;  /* 0x000000304d4d7211 */ /* 0x000fe400030f0eff */
[----:B------:R-:W-:Y:S02]  /*2470*/  IADD3 R74, P6, PT, R26, R74, RZ ;  /* 0x0000004a1a4a7210 */ /* 0x000fe40007fde0ff */
[----:B------:R-:W-:Y:S02]  /*2480*/  IADD3.X R3, PT, PT, R39, UR55, RZ, P5, !PT ;  /* 0x0000003727037c10 */ /* 0x000fe4000affe4ff */
[----:B------:R-:W-:-:S02]  /*2490*/  IADD3 R4, P5, PT, R41, UR15, RZ ;  /* 0x0000000f29047c10 */ /* 0x000fc4000ffbe0ff */
[----:B------:R-:W-:Y:S02]  /*24a0*/  PRMT R24, RZ, 0x7610, R24 ;  /* 0x00007610ff187816 */ /* 0x000fe40000000018 */
[----:B------:R-:W-:Y:S02]  /*24b0*/  LEA.HI.X.SX32 R75, R26, R48, 0x1, P6 ;  /* 0x000000301a4b7211 */ /* 0x000fe400030f0eff */
[----:B------:R-:W-:Y:S01]  /*24c0*/  PRMT R21, RZ, 0x7610, R21 ;  /* 0x00007610ff157816 */ /* 0x000fe20000000015 */
[----:B------:R-:W-:Y:S01]  /*24d0*/  @P0 IMAD.MOV.U32 R59, RZ, RZ, R79 ;  /* 0x000000ffff3b0224 */ /* 0x000fe200078e004f */
[----:B------:R-:W-:Y:S01]  /*24e0*/  PRMT R26, RZ, 0x7610, R26 ;  /* 0x00007610ff1a7816 */ /* 0x000fe2000000001a */
[----:B------:R-:W-:Y:S01]  /*24f0*/  @P0 IMAD.MOV.U32 R61, RZ, RZ, R77 ;  /* 0x000000ffff3d0224 */ /* 0x000fe200078e004d */
[----:B------:R-:W-:Y:S01]  /*2500*/  IADD3.X R5, PT, PT, R39, UR56, RZ, P5, !PT ;  /* 0x0000003827057c10 */ /* 0x000fe2000affe4ff */
[----:B------:R-:W5:Y:S01]  /*2510*/  @P3 LDG.E.U8 R24, desc[UR16][R2.64] ;  /* 0x0000001002183981 */ /* 0x000f62000c1e1100 */
[----:B------:R-:W-:-:S02]  /*2520*/  PRMT R48, RZ, 0x7610, R48 ;  /* 0x00007610ff307816 */ /* 0x000fc40000000030 */
[----:B------:R-:W-:Y:S01]  /*2530*/  PRMT R23, RZ, 0x7610, R23 ;  /* 0x00007610ff177816 */ /* 0x000fe20000000017 */
[----:B------:R-:W5:Y:S01]  /*2540*/  @!P4 LDG.E.U8 R21, desc[UR16][R4.64] ;  /* 0x000000100415c981 */ /* 0x000f62000c1e1100 */
[----:B------:R-:W-:-:S03]  /*2550*/  PRMT R25, RZ, 0x7610, R25 ;  /* 0x00007610ff197816 */ /* 0x000fc60000000019 */
[----:B------:R-:W5:Y:S04]  /*2560*/  @P0 LDG.E.U8 R26, desc[UR16][R80.64] ;  /* 0x00000010501a0981 */ /* 0x000f68000c1e1100 */
[----:B------:R0:W5:Y:S04]  /*2570*/  @P0 LDG.E.U8 R48, desc[UR16][R58.64] ;  /* 0x000000103a300981 */ /* 0x000168000c1e1100 */
[----:B------:R1:W5:Y:S04]  /*2580*/  @P0 LDG.E.U8 R23, desc[UR16][R60.64] ;  /* 0x000000103c170981 */ /* 0x000368000c1e1100 */
[----:B------:R-:W5:Y:S01]  /*2590*/  @P0 LDG.E.U8 R25, desc[UR16][R74.64] ;  /* 0x000000104a190981 */ /* 0x000f62000c1e1100 */
[----:B------:R-:W-:-:S04]  /*25a0*/  @!UP0 UIADD3 UR4, UPT, UPT, -UR4, 0x100000, URZ ;  /* 0x0010000004048890 */ /* 0x000fc8000fffe1ff */
[----:B------:R-:W-:Y:S02]  /*25b0*/  @!UP0 USHF.L.U32 UR5, UR4, 0xb, URZ ;  /* 0x0000000b04058899 */ /* 0x000fe400080006ff */
[----:B------:R-:W-:Y:S01]  /*25c0*/  @!UP0 USHF.L.U32 UR4, UR4, 0x1, URZ ;  /* 0x0000000104048899 */ /* 0x000fe200080006ff */
[----:B------:R-:W-:Y:S01]  /*25d0*/  VOTEU.ALL UP0, P2 ;  /* 0x0000000000ff7886 */ /* 0x000fe20001000000 */
[C---:B------:R-:W-:Y:S02]  /*25e0*/  LOP3.LUT R62, R53.reuse, 0x10, RZ, 0x3c, !PT ;  /* 0x00000010353e7812 */ /* 0x040fe400078e3cff */
[C---:B0-----:R-:W-:Y:S02]  /*25f0*/  LOP3.LUT R59, R53.reuse, 0x20, RZ, 0x3c, !PT ;  /* 0x00000020353b7812 */ /* 0x041fe400078e3cff */
[C---:B-1----:R-:W-:Y:S02]  /*2600*/  LOP3.LUT R61, R53.reuse, 0x30, RZ, 0x3c, !PT ;  /* 0x00000030353d7812 */ /* 0x042fe400078e3cff */
[----:B------:R-:W-:-:S02]  /*2610*/  LOP3.LUT R63, R53, 0x40, RZ, 0x3c, !PT ;  /* 0x00000040353f7812 */ /* 0x000fc400078e3cff */
[C---:B------:R-:W-:Y:S02]  /*2620*/  LOP3.LUT R64, R53.reuse, 0x50, RZ, 0x3c, !PT ;  /* 0x0000005035407812 */ /* 0x040fe400078e3cff */
[----:B------:R0:W1:Y:S01]  /*2630*/  @!UP0 SYNCS.EXCH.64 URZ, [UR12+0x2408], UR4 ;  /* 0x002408040cff85b2 */ /* 0x0000620008000100 */
[----:B------:R0:W-:Y:S01]  /*2640*/  STS.U8 [R53+UR12+0x400], R14 ;  /* 0x0004000e35007988 */ /* 0x0001e2000800000c */
[C---:B------:R-:W-:Y:S02]  /*2650*/  LOP3.LUT R65, R53.reuse, 0x60, RZ, 0x3c, !PT ;  /* 0x0000006035417812 */ /* 0x040fe400078e3cff */
[----:B------:R-:W-:Y:S02]  /*2660*/  LOP3.LUT R66, R53, 0x70, RZ, 0x3c, !PT ;  /* 0x0000007035427812 */ /* 0x000fe400078e3cff */
[----:B------:R-:W-:Y:S01]  /*2670*/  ISETP.NE.U32.AND P0, PT, RZ, UR7, PT ;  /* 0x00000007ff007c0c */ /* 0x000fe2000bf05070 */
[----:B--2---:R0:W-:Y:S03]  /*2680*/  STS.U8 [R53+UR12+0x800], R28 ;  /* 0x0008001c35007988 */ /* 0x0041e6000800000c */
[----:B------:R-:W-:-:S02]  /*2690*/  ISETP.LT.OR P3, PT, R56, 0x20, P0 ;  /* 0x000000203800780c */ /* 0x000fc40000761670 */
[----:B------:R-:W-:Y:S01]  /*26a0*/  ISETP.GE.AND P4, PT, R56, 0x40, PT ;  /* 0x000000403800780c */ /* 0x000fe20003f86270 */
[----:B----4-:R0:W-:Y:S04]  /*26b0*/  STS.U8 [R53+UR12+0xc00], R40 ;  /* 0x000c002835007988 */ /* 0x0101e8000800000c */
[----:B---3--:R0:W-:Y:S04]  /*26c0*/  STS.U8 [R53+UR12], R42 ;  /* 0x0000002a35007988 */ /* 0x0081e8000800000c */
[----:B------:R0:W-:Y:S04]  /*26d0*/  STS.U8 [R62+UR12+0x80], R7 ;  /* 0x000080073e007988 */ /* 0x0001e8000800000c */
[----:B------:R0:W-:Y:S04]  /*26e0*/  STS.U8 [R62+UR12+0x480], R13 ;  /* 0x0004800d3e007988 */ /* 0x0001e8000800000c */
[----:B------:R0:W-:Y:S04]  /*26f0*/  STS.U8 [R62+UR12+0x880], R27 ;  /* 0x0008801b3e007988 */ /* 0x0001e8000800000c */
[----:B------:R0:W-:Y:S04]  /*2700*/  STS.U8 [R62+UR12+0xc80], R37 ;  /* 0x000c80253e007988 */ /* 0x0001e8000800000c */
[----:B------:R0:W-:Y:S04]  /*2710*/  STS.U8 [R59+UR12+0x100], R6 ;  /* 0x000100063b007988 */ /* 0x0001e8000800000c */
[----:B------:R0:W-:Y:S04]  /*2720*/  STS.U8 [R59+UR12+0x500], R16 ;  /* 0x000500103b007988 */ /* 0x0001e8000800000c */
[----:B------:R0:W-:Y:S04]  /*2730*/  STS.U8 [R59+UR12+0x900], R30 ;  /* 0x0009001e3b007988 */ /* 0x0001e8000800000c */
[----:B-----5:R0:W-:Y:S04]  /*2740*/  STS.U8 [R59+UR12+0xd00], R38 ;  /* 0x000d00263b007988 */ /* 0x0201e8000800000c */
[----:B------:R0:W-:Y:S04]  /*2750*/  STS.U8 [R61+UR12+0x180], R10 ;  /* 0x0001800a3d007988 */ /* 0x0001e8000800000c */
        /* <DEDUP_REMOVED lines=22> */
[----:B------:R0:W-:Y:S01]  /*28c0*/  STS.U8 [R62+UR12+0x2180], R25 ;  /* 0x002180193e007988 */ /* 0x0001e2000800000c */
[----:B-1----:R1:W-:Y:S06]  /*28d0*/  MEMBAR.ALL.CTA ;  /* 0x0000000000007992 */ /* 0x0023ec0000008000 */
[----:B-1----:R-:W1:Y:S02]  /*28e0*/  FENCE.VIEW.ASYNC.S ;  /* 0x00000000000073c6 */ /* 0x002e640000000000 */
[----:B-1----:R-:W-:Y:S06]  /*28f0*/  BAR.SYNC.DEFER_BLOCKING 0x0 ;  /* 0x0000000000007b1d */ /* 0x002fec0000010000 */
[----:B------:R-:W-:Y:S05]  /*2900*/  @P3 BRA `(.L_x_6) ;  /* 0x00000000003c3947 */ /* 0x000fea0003800000 */
[----:B0-----:R-:W-:Y:S02]  /*2910*/  UIADD3 UR4, UPT, UPT, UR12, 0x2000, URZ ;  /* 0x000020000c047890 */ /* 0x001fe4000fffe0ff */
[----:B------:R-:W-:Y:S02]  /*2920*/  USHF.R.U32.HI UR6, URZ, 0x4, UR12 ;  /* 0x00000004ff067899 */ /* 0x000fe4000801160c */
[----:B------:R-:W-:Y:S02]  /*2930*/  USHF.R.U32.HI UR4, URZ, 0x4, UR4 ;  /* 0x00000004ff047899 */ /* 0x000fe40008011604 */
[----:B------:R-:W-:Y:S02]  /*2940*/  USGXT.U32 UR6, UR6, 0xe ;  /* 0x0000000e0606789a */ /* 0x000fe40008000000 */
[----:B------:R-:W-:Y:S01]  /*2950*/  USGXT.U32 UR8, UR4, 0xe ;  /* 0x0000000e0408789a */ /* 0x000fe20008000000 */
[----:B------:R-:W-:Y:S02]  /*2960*/  UMOV UR5, URZ ;  /* 0x000000ff00057c82 */ /* 0x000fe40008000000 */
[----:B------:R-:W-:Y:S01]  /*2970*/  UMOV UR4, UR14 ;  /* 0x0000000e00047c82 */ /* 0x000fe20008000000 */
[----:B------:R-:W-:Y:S01]  /*2980*/  UMOV UR10, 0x0 ;  /* 0x00000000000a7882 */ /* 0x000fe20000000000 */
[----:B------:R-:W-:Y:S01]  /*2990*/  UMOV UR11, 0x8048010 ;  /* 0x08048010000b7882 */ /* 0x000fe20000000000 */
[----:B------:R-:W-:Y:S01]  /*29a0*/  UMOV UR7, 0x40004040 ;  /* 0x4000404000077882 */ /* 0x000fe20000000000 */
[----:B------:R-:W-:Y:S01]  /*29b0*/  UMOV UR9, 0xc0004010 ;  /* 0xc000401000097882 */ /* 0x000fe20000000000 */
[----:B------:R-:W-:Y:S01]  /*29c0*/  UMOV UR4, UR4 ;  /* 0x0000000400047c82 */ /* 0x000fe20008000000 */
[----:B------:R1:W-:Y:S01]  /*29d0*/  UTCQMMA gdesc[UR6], gdesc[UR8], tmem[UR21], tmem[UR10], idesc[UR11], !UPT ;  /* 0x00ff0a08060075ea */ /* 0x0003e2000f800315 */
[----:B------:R1:W-:Y:S01]  /*29e0*/  UTCBAR [UR4], URZ ;  /* 0x000000ff040073e9 */ /* 0x0003e200080000ff */
[----:B------:R-:W-:-:S02]  /*29f0*/  NOP ;  /* 0x0000000000007918 */ /* 0x000fc40000000000 */
.L_x_6:
[----:B-1----:R-:W-:Y:S01]  /*2a00*/  UMOV UR6, URZ ;  /* 0x000000ff00067c82 */ /* 0x002fe20008000000 */
[----:B------:R-:W-:Y:S05]  /*2a10*/  @!P4 BRA `(.L_x_7) ;  /* 0x0000001000a0c947 */ /* 0x000fea0003800000 */
[----:B------:R-:W1:Y:S01]  /*2a20*/  LDC.64 R4, c[0x0][0x3a8] ;  /* 0x0000ea00ff047b82 */ /* 0x000e620000000a00 */
[----:B------:R-:W-:Y:S01]  /*2a30*/  SHF.R.S32.HI R3, RZ, 0x1f, R56 ;  /* 0x0000001fff037819 */ /* 0x000fe20000011438 */
[----:B0-----:R-:W-:Y:S01]  /*2a40*/  UIADD3 UR4, UPT, UPT, UR12, 0x1000, URZ ;  /* 0x000010000c047890 */ /* 0x001fe2000fffe0ff */
[----:B------:R-:W-:Y:S01]  /*2a50*/  IMAD.MOV.U32 R2, RZ, RZ, RZ ;  /* 0x000000ffff027224 */ /* 0x000fe200078e00ff */
[----:B------:R-:W-:Y:S01]  /*2a60*/  UIADD3 UR5, UPT, UPT, UR12, 0x2200, URZ ;  /* 0x000022000c057890 */ /* 0x000fe2000fffe0ff */
[----:B------:R-:W-:Y:S01]  /*2a70*/  LEA.HI R3, R3, R56, RZ, 0x5 ;  /* 0x0000003803037211 */ /* 0x000fe200078f28ff */
[----:B------:R-:W-:Y:S02]  /*2a80*/  USHF.R.U32.HI UR4, URZ, 0x4, UR4 ;  /* 0x00000004ff047899 */ /* 0x000fe40008011604 */
[----:B------:R-:W-:Y:S01]  /*2a90*/  USHF.R.U32.HI UR5, URZ, 0x4, UR5 ;  /* 0x00000004ff057899 */ /* 0x000fe20008011605 */
[----:B------:R-:W-:Y:S01]  /*2aa0*/  SHF.R.S32.HI R3, RZ, 0x5, R3 ;  /* 0x00000005ff037819 */ /* 0x000fe20000011403 */
[----:B------:R-:W-:Y:S01]  /*2ab0*/  USGXT.U32 UR8, UR4, 0xe ;  /* 0x0000000e0408789a */ /* 0x000fe20008000000 */
[----:B------:R-:W0:Y:S02]  /*2ac0*/  LDCU UR57, c[0x0][0x3a8] ;  /* 0x00007500ff3977ac */ /* 0x000e240008000800 */
[----:B------:R-:W-:Y:S01]  /*2ad0*/  VIMNMX R3, PT, PT, R3, 0x2, !PT ;  /* 0x0000000203037848 */ /* 0x000fe20007fe0100 */
[----:B------:R-:W-:-:S04]  /*2ae0*/  USGXT.U32 UR10, UR5, 0xe ;  /* 0x0000000e050a789a */ /* 0x000fc80008000000 */
[----:B------:R-:W-:Y:S01]  /*2af0*/  VIADD R73, R3, 0xffffffff ;  /* 0xffffffff03497836 */ /* 0x000fe20000000000 */
[----:B------:R-:W-:Y:S01]  /*2b00*/  UMOV UR7, 0x1 ;  /* 0x0000000100077882 */ /* 0x000fe20000000000 */
[----:B------:R-:W-:Y:S01]  /*2b10*/  UMOV UR4, URZ ;  /* 0x000000ff00047c82 */ /* 0x000fe20008000000 */
[----:B-1----:R-:W-:Y:S02]  /*2b20*/  IMAD.SHL.U32 R67, R4, 0x20, RZ ;  /* 0x0000002004437824 */ /* 0x002fe400078e00ff */
[----:B------:R-:W-:-:S03]  /*2b30*/  IMAD.SHL.U32 R69, R5, 0x20, RZ ;  /* 0x0000002005457824 */ /* 0x000fc600078e00ff */
[--C-:B------:R-:W-:Y:S02]  /*2b40*/  IADD3 R68, P3, P4, R68, UR18, R67.reuse ;  /* 0x0000001244447c10 */ /* 0x100fe4000fc7e043 */
[----:B------:R-:W-:Y:S02]  /*2b50*/  SHF.R.S32.HI R70, RZ, 0x1f, R67 ;  /* 0x0000001fff467819 */ /* 0x000fe40000011443 */
[----:B------:R-:W-:Y:S02]  /*2b60*/  SHF.R.S32.HI R72, RZ, 0x1f, R69 ;  /* 0x0000001fff487819 */ /* 0x000fe40000011445 */
[----:B0-----:R-:W-:-:S07]  /*2b70*/  IADD3.X R71, PT, PT, R71, UR19, R70, P3, P4 ;  /* 0x0000001347477c10 */ /* 0x001fce0009fe8446 */
.L_x_10:
[----:B0-----:R-:W-:Y:S01]  /*2b80*/  IMAD.U32 R4, R2, -0x80000000, RZ ;  /* 0x8000000002047824 */ /* 0x001fe200078e00ff */
[----:B------:R-:W-:Y:S01]  /*2b90*/  USHF.R.S32.HI UR6, URZ, 0x1f, UR45 ;  /* 0x0000001fff067899 */ /* 0x000fe2000801142d */
[----:B------:R-:W-:Y:S01]  /*2ba0*/  ISETP.GT.AND P5, PT, R54, 0x1, PT ;  /* 0x000000013600780c */ /* 0x000fe20003fa4270 */
[----:B------:R-:W-:Y:S01]  /*2bb0*/  USHF.R.S32.HI UR9, URZ, 0x1f, UR44 ;  /* 0x0000001fff097899 */ /* 0x000fe2000801142c */
[----:B------:R-:W0:Y:S01]  /*2bc0*/  SYNCS.PHASECHK.TRANS64.TRYWAIT P3, [UR14], R4 ;  /* 0x00000004ff0075a7 */ /* 0x000e22000806110e */
[----:B------:R-:W-:Y:S01]  /*2bd0*/  USHF.R.S32.HI UR11, URZ, 0x1f, UR43 ;  /* 0x0000001fff0b7899 */ /* 0x000fe2000801142b */
[----:B------:R-:W-:Y:S01]  /*2be0*/  IADD3 R2, P4, PT, R68, UR57, RZ ;  /* 0x0000003944027c10 */ /* 0x000fe2000ff9e0ff */
[----:B------:R-:W-:Y:S02]  /*2bf0*/  USHF.R.S32.HI UR18, URZ, 0x1f, UR42 ;  /* 0x0000001fff127899 */ /* 0x000fe4000801142a */
[----:B------:R-:W-:Y:S02]  /*2c00*/  USHF.R.S32.HI UR19, URZ, 0x1f, UR41 ;  /* 0x0000001fff137899 */ /* 0x000fe40008011429 */
[----:B------:R-:W-:-:S02]  /*2c10*/  USHF.R.S32.HI UR58, URZ, 0x1f, UR40 ;  /* 0x0000001fff3a7899 */ /* 0x000fc40008011428 */
[----:B------:R-:W-:Y:S02]  /*2c20*/  USHF.R.S32.HI UR59, URZ, 0x1f, UR39 ;  /* 0x0000001fff3b7899 */ /* 0x000fe40008011427 */
[----:B------:R-:W-:Y:S02]  /*2c30*/  USHF.R.S32.HI UR60, URZ, 0x1f, UR38 ;  /* 0x0000001fff3c7899 */ /* 0x000fe40008011426 */
[----:B------:R-:W-:Y:S02]  /*2c40*/  USHF.R.S32.HI UR61, URZ, 0x1f, UR37 ;  /* 0x0000001fff3d7899 */ /* 0x000fe40008011425 */
[----:B------:R-:W-:Y:S02]  /*2c50*/  USHF.R.S32.HI UR62, URZ, 0x1f, UR36 ;  /* 0x0000001fff3e7899 */ /* 0x000fe40008011424 */
[----:B------:R-:W-:Y:S02]  /*2c60*/  USHF.R.S32.HI UR63, URZ, 0x1f, UR35 ;  /* 0x0000001fff3f7899 */ /* 0x000fe40008011423 */
[----:B------:R-:W-:-:S02]  /*2c70*/  USHF.R.S32.HI UR64, URZ, 0x1f, UR34 ;  /* 0x0000001fff407899 */ /* 0x000fc40008011422 */
[----:B------:R-:W-:Y:S02]  /*2c80*/  USHF.R.S32.HI UR65, URZ, 0x1f, UR33 ;  /* 0x0000001fff417899 */ /* 0x000fe40008011421 */
[----:B------:R-:W-:Y:S01]  /*2c90*/  USHF.R.S32.HI UR66, URZ, 0x1f, UR32 ;  /* 0x0000001fff427899 */ /* 0x000fe20008011420 */
[----:B0-----:R-:W-:Y:S11]  /*2ca0*/  @!P3 BRA `(.L_x_8) ;  /* 0x0000001800d0b947 */ /* 0x001ff60003800000 */
.L_x_16:
[----:B------:R-:W-:Y:S01]  /*2cb0*/  ISETP.GT.AND P3, PT, R54, 0x2, PT ;  /* 0x000000023600780c */ /* 0x000fe20003f64270 */
[----:B------:R-:W-:Y:S01]  /*2cc0*/  USHF.R.S32.HI UR5, URZ, 0x1f, UR20 ;  /* 0x0000001fff057899 */ /* 0x000fe20008011414 */
[C---:B------:R-:W-:Y:S01]  /*2cd0*/  IADD3.X R3, PT, PT, R71.reuse, UR22, RZ, P4, !PT ;  /* 0x0000001647037c10 */ /* 0x040fe2000a7fe4ff */
[----:B------:R-:W-:Y:S01]  /*2ce0*/  USHF.R.S32.HI UR14, URZ, 0x1f, UR31 ;  /* 0x0000001fff0e7899 */ /* 0x000fe2000801141f */
[----:B------:R-:W-:Y:S02]  /*2cf0*/  IADD3 R4, P4, PT, R68, UR20, RZ ;  /* 0x0000001444047c10 */ /* 0x000fe4000ff9e0ff */
[----:B------:R-:W-:Y:S02]  /*2d00*/  PRMT R82, RZ, 0x7610, R82 ;  /* 0x00007610ff527816 */ /* 0x000fe40000000052 */
[----:B------:R-:W-:Y:S02]  /*2d10*/  PRMT R57, RZ, 0x7610, R57 ;  /* 0x00007610ff397816 */ /* 0x000fe40000000039 */
[----:B------:R-:W-:-:S02]  /*2d20*/  IADD3.X R5, PT, PT, R71, UR5, RZ, P4, !PT ;  /* 0x0000000547057c10 */ /* 0x000fc4000a7fe4ff */
[C---:B------:R-:W-:Y:S01]  /*2d30*/  ISETP.GT.AND P4, PT, R54.reuse, 0x4, PT ;  /* 0x000000043600780c */ /* 0x040fe20003f84270 */
[----:B------:R-:W-:Y:S01]  /*2d40*/  USHF.R.S32.HI UR5, URZ, 0x1f, UR51 ;  /* 0x0000001fff057899 */ /* 0x000fe20008011433 */
[----:B------:R0:W2:Y:S01]  /*2d50*/  @P5 LDG.E.U8 R57, desc[UR16][R2.64] ;  /* 0x0000001002395981 */ /* 0x0000a2000c1e1100 */
[----:B------:R-:W-:Y:S01]  /*2d60*/  ISETP.GT.AND P5, PT, R54, 0x3, PT ;  /* 0x000000033600780c */ /* 0x000fe20003fa4270 */
[----:B------:R-:W-:Y:S02]  /*2d70*/  USHF.R.S32.HI UR67, URZ, 0x1f, UR53 ;  /* 0x0000001fff437899 */ /* 0x000fe40008011435 */
[C---:B------:R-:W-:Y:S01]  /*2d80*/  IADD3 R10, P6, PT, R68.reuse, UR53, RZ ;  /* 0x00000035440a7c10 */ /* 0x040fe2000ffde0ff */
[----:B------:R1:W3:Y:S01]  /*2d90*/  @P3 LDG.E.U8 R82, desc[UR16][R4.64] ;  /* 0x0000001004523981 */ /* 0x0002e2000c1e1100 */
[----:B------:R-:W-:Y:S01]  /*2da0*/  IADD3 R12, P3, PT, R68, UR51, RZ ;  /* 0x00000033440c7c10 */ /* 0x000fe2000ff7e0ff */
[----:B------:R-:W-:Y:S01]  /*2db0*/  USHF.R.S32.HI UR68, URZ, 0x1f, UR49 ;  /* 0x0000001fff447899 */ /* 0x000fe20008011431 */
[----:B------:R-:W-:-:S02]  /*2dc0*/  PRMT R76, RZ, 0x7610, R76 ;  /* 0x00007610ff4c7816 */ /* 0x000fc4000000004c */
[C---:B------:R-:W-:Y:S02]  /*2dd0*/  IADD3.X R13, PT, PT, R71.reuse, UR5, RZ, P3, !PT ;  /* 0x00000005470d7c10 */ /* 0x040fe40009ffe4ff */
[----:B------:R-:W-:Y:S02]  /*2de0*/  PRMT R78, RZ, 0x7610, R78 ;  /* 0x00007610ff4e7816 */ /* 0x000fe4000000004e */
[C---:B------:R-:W-:Y:S01]  /*2df0*/  IADD3.X R11, PT, PT, R71.reuse, UR67, RZ, P6, !PT ;  /* 0x00000043470b7c10 */ /* 0x040fe2000b7fe4ff */
[----:B------:R-:W4:Y:S01]  /*2e00*/  @P4 LDG.E.U8 R76, desc[UR16][R12.64] ;  /* 0x000000100c4c4981 */ /* 0x000f22000c1e1100 */
[C---:B0-----:R-:W-:Y:S01]  /*2e10*/  IADD3 R2, P4, PT, R68.reuse, UR25, RZ ;  /* 0x0000001944027c10 */ /* 0x041fe2000ff9e0ff */
[----:B------:R-:W-:Y:S02]  /*2e20*/  USHF.R.S32.HI UR5, URZ, 0x1f, UR46 ;  /* 0x0000001fff057899 */ /* 0x000fe4000801142e */
[----:B------:R0:W5:Y:S01]  /*2e30*/  @P5 LDG.E.U8 R78, desc[UR16][R10.64] ;  /* 0x000000100a4e5981 */ /* 0x000162000c1e1100 */
[----:B------:R-:W-:Y:S01]  /*2e40*/  IADD3.X R3, PT, PT, R71, UR23, RZ, P4, !PT ;  /* 0x0000001747037c10 */ /* 0x000fe2000a7fe4ff */
[----:B------:R-:W-:Y:S01]  /*2e50*/  USHF.R.S32.HI UR67, URZ, 0x1f, UR50 ;  /* 0x0000001fff437899 */ /* 0x000fe20008011432 */
[----:B------:R-:W-:-:S02]  /*2e60*/  IADD3 R6, P3, PT, R68, UR28, RZ ;  /* 0x0000001c44067c10 */ /* 0x000fc4000ff7e0ff */
[C---:B-1----:R-:W-:Y:S02]  /*2e70*/  IADD3 R4, P5, PT, R68.reuse, UR26, RZ ;  /* 0x0000001a44047c10 */ /* 0x042fe4000ffbe0ff */
[C---:B0-----:R-:W-:Y:S02]  /*2e80*/  IADD3 R10, P4, PT, R68.reuse, UR31, RZ ;  /* 0x0000001f440a7c10 */ /* 0x041fe4000ff9e0ff */
[C---:B------:R-:W-:Y:S02]  /*2e90*/  IADD3 R8, P6, PT, R68.reuse, UR30, RZ ;  /* 0x0000001e44087c10 */ /* 0x040fe4000ffde0ff */
[C---:B------:R-:W-:Y:S02]  /*2ea0*/  IADD3.X R11, PT, PT, R71.reuse, UR14, RZ, P4, !PT ;  /* 0x0000000e470b7c10 */ /* 0x040fe4000a7fe4ff */
[----:B------:R-:W-:Y:S02]  /*2eb0*/  IADD3 R18, P4, PT, R68, UR35, RZ ;  /* 0x0000002344127c10 */ /* 0x000fe4000ff9e0ff */
[----:B------:R-:W-:-:S02]  /*2ec0*/  IADD3.X R7, PT, PT, R71, UR27, RZ, P3, !PT ;  /* 0x0000001b47077c10 */ /* 0x000fc40009ffe4ff */
[C---:B------:R-:W-:Y:S02]  /*2ed0*/  IADD3 R14, P3, PT, R68.reuse, UR33, RZ ;  /* 0x00000021440e7c10 */ /* 0x040fe4000ff7e0ff */
[C---:B------:R-:W-:Y:S02]  /*2ee0*/  IADD3.X R5, PT, PT, R71.reuse, UR24, RZ, P5, !PT ;  /* 0x0000001847057c10 */ /* 0x040fe4000affe4ff */
[C---:B------:R-:W-:Y:S02]  /*2ef0*/  IADD3.X R9, PT, PT, R71.reuse, UR29, RZ, P6, !PT ;  /* 0x0000001d47097c10 */ /* 0x040fe4000b7fe4ff */
[----:B------:R-:W-:Y:S02]  /*2f00*/  IADD3.X R19, PT, PT, R71, UR63, RZ, P4, !PT ;  /* 0x0000003f47137c10 */ /* 0x000fe4000a7fe4ff */
[C---:B------:R-:W-:Y:S02]  /*2f10*/  IADD3 R12, P5, PT, R68.reuse, UR32, RZ ;  /* 0x00000020440c7c10 */ /* 0x040fe4000ffbe0ff */
[----:B------:R-:W-:-:S02]  /*2f20*/  IADD3 R16, P6, PT, R68, UR34, RZ ;  /* 0x0000002244107c10 */ /* 0x000fc4000ffde0ff */
[C---:B------:R-:W-:Y:S02]  /*2f30*/  IADD3 R24, P4, PT, R68.reuse, UR38, RZ ;  /* 0x0000002644187c10 */ /* 0x040fe4000ff9e0ff */
[C---:B------:R-:W-:Y:S02]  /*2f40*/  IADD3.X R15, PT, PT, R71.reuse, UR65, RZ, P3, !PT ;  /* 0x00000041470f7c10 */ /* 0x040fe40009ffe4ff */
[----:B------:R-:W-:Y:S02]  /*2f50*/  IADD3 R22, P3, PT, R68, UR37, RZ ;  /* 0x0000002544167c10 */ /* 0x000fe4000ff7e0ff */
[C---:B------:R-:W-:Y:S02]  /*2f60*/  IADD3.X R13, PT, PT, R71.reuse, UR66, RZ, P5, !PT ;  /* 0x00000042470d7c10 */ /* 0x040fe4000affe4ff */
[C---:B------:R-:W-:Y:S02]  /*2f70*/  IADD3.X R17, PT, PT, R71.reuse, UR64, RZ, P6, !PT ;  /* 0x0000004047117c10 */ /* 0x040fe4000b7fe4ff */
[----:B------:R-:W-:-:S02]  /*2f80*/  IADD3.X R25, PT, PT, R71, UR60, RZ, P4, !PT ;  /* 0x0000003c47197c10 */ /* 0x000fc4000a7fe4ff */
[C---:B------:R-:W-:Y:S02]  /*2f90*/  IADD3 R20, P5, PT, R68.reuse, UR36, RZ ;  /* 0x0000002444147c10 */ /* 0x040fe4000ffbe0ff */
[C---:B------:R-:W-:Y:S02]  /*2fa0*/  IADD3 R30, P6, PT, R68.reuse, UR41, RZ ;  /* 0x00000029441e7c10 */ /* 0x040fe4000ffde0ff */
[C---:B------:R-:W-:Y:S02]  /*2fb0*/  IADD3 R32, P4, PT, R68.reuse, UR42, RZ ;  /* 0x0000002a44207c10 */ /* 0x040fe4000ff9e0ff */
[C---:B------:R-:W-:Y:S02]  /*2fc0*/  IADD3.X R23, PT, PT, R71.reuse, UR61, RZ, P3, !PT ;  /* 0x0000003d47177c10 */ /* 0x040fe40009ffe4ff */
[----:B------:R-:W-:Y:S02]  /*2fd0*/  IADD3 R28, P3, PT, R68, UR40, RZ ;  /* 0x00000028441c7c10 */ /* 0x000fe4000ff7e0ff */
[----:B------:R-:W-:-:S02]  /*2fe0*/  IADD3.X R21, PT, PT, R71, UR62, RZ, P5, !PT ;  /* 0x0000003e47157c10 */ /* 0x000fc4000affe4ff */
[C---:B------:R-:W-:Y:S02]  /*2ff0*/  IADD3.X R31, PT, PT, R71.reuse, UR19, RZ, P6, !PT ;  /* 0x00000013471f7c10 */ /* 0x040fe4000b7fe4ff */
[C---:B------:R-:W-:Y:S02]  /*3000*/  IADD3.X R33, PT, PT, R71.reuse, UR18, RZ, P4, !PT ;  /* 0x0000001247217c10 */ /* 0x040fe4000a7fe4ff */
[C---:B------:R-:W-:Y:S02]  /*3010*/  IADD3 R26, P5, PT, R68.reuse, UR39, RZ ;  /* 0x00000027441a7c10 */ /* 0x040fe4000ffbe0ff */
[C---:B------:R-:W-:Y:S02]  /*3020*/  IADD3 R38, P6, PT, R68.reuse, UR45, RZ ;  /* 0x0000002d44267c10 */ /* 0x040fe4000ffde0ff */
[----:B------:R-:W-:Y:S01]  /*3030*/  IADD3 R40, P4, PT, R68, UR46, RZ ;  /* 0x0000002e44287c10 */ /* 0x000fe2000ff9e0ff */
[----:B------:R-:W-:Y:S01]  /*3040*/  USHF.R.S32.HI UR69, URZ, 0x1f, UR52 ;  /* 0x0000001fff457899 */ /* 0x000fe20008011434 */
[----:B------:R-:W-:-:S02]  /*3050*/  IADD3.X R29, PT, PT, R71, UR58, RZ, P3, !PT ;  /* 0x0000003a471d7c10 */ /* 0x000fc40009ffe4ff */
[C---:B------:R-:W-:Y:S02]  /*3060*/  IADD3 R36, P3, PT, R68.reuse, UR44, RZ ;  /* 0x0000002c44247c10 */ /* 0x040fe4000ff7e0ff */
[C---:B------:R-:W-:Y:S02]  /*3070*/  IADD3.X R27, PT, PT, R71.reuse, UR59, RZ, P5, !PT ;  /* 0x0000003b471b7c10 */ /* 0x040fe4000affe4ff */
[C---:B------:R-:W-:Y:S02]  /*3080*/  IADD3.X R39, PT, PT, R71.reuse, UR6, RZ, P6, !PT ;  /* 0x0000000647277c10 */ /* 0x040fe4000b7fe4ff */
[----:B------:R-:W-:Y:S02]  /*3090*/  IADD3.X R41, PT, PT, R71, UR5, RZ, P4, !PT ;  /* 0x0000000547297c10 */ /* 0x000fe4000a7fe4ff */
[C---:B------:R-:W-:Y:S02]  /*30a0*/  IADD3 R34, P5, PT, R68.reuse, UR43, RZ ;  /* 0x0000002b44227c10 */ /* 0x040fe4000ffbe0ff */
[----:B------:R-:W-:-:S02]  /*30b0*/  IADD3 R44, P4, PT, R68, UR52, RZ ;  /* 0x00000034442c7c10 */ /* 0x000fc4000ff9e0ff */
[----:B------:R-:W-:Y:S01]  /*30c0*/  IADD3 R46, P6, PT, R68, UR50, RZ ;  /* 0x00000032442e7c10 */ /* 0x000fe2000ffde0ff */
[----:B------:R-:W-:Y:S01]  /*30d0*/  USHF.R.S32.HI UR70, URZ, 0x1f, UR47 ;  /* 0x0000001fff467899 */ /* 0x000fe2000801142f */
[C---:B------:R-:W-:Y:S02]  /*30e0*/  IADD3.X R37, PT, PT, R71.reuse, UR9, RZ, P3, !PT ;  /* 0x0000000947257c10 */ /* 0x040fe40009ffe4ff */
[----:B------:R-:W-:Y:S02]  /*30f0*/  ISETP.GT.AND P3, PT, R54, 0x5, PT ;  /* 0x000000053600780c */ /* 0x000fe40003f64270 */
[C---:B------:R-:W-:Y:S02]  /*3100*/  IADD3.X R35, PT, PT, R71.reuse, UR11, RZ, P5, !PT ;  /* 0x0000000b47237c10 */ /* 0x040fe4000affe4ff */
[C---:B------:R-:W-:Y:S02]  /*3110*/  IADD3.X R45, PT, PT, R71.reuse, UR69, RZ, P4, !PT ;  /* 0x00000045472d7c10 */ /* 0x040fe4000a7fe4ff */
[----:B------:R-:W-:-:S02]  /*3120*/  IADD3.X R47, PT, PT, R71, UR67, RZ, P6, !PT ;  /* 0x00000043472f7c10 */ /* 0x000fc4000b7fe4ff */
[----:B------:R-:W-:Y:S02]  /*3130*/  IADD3 R42, P5, PT, R68, UR47, RZ ;  /* 0x0000002f442a7c10 */ /* 0x000fe4000ffbe0ff */
[----:B------:R-:W-:Y:S02]  /*3140*/  ISETP.GT.AND P4, PT, R54, 0x6, PT ;  /* 0x000000063600780c */ /* 0x000fe40003f84270 */
[C---:B------:R-:W-:Y:S01]  /*3150*/  IADD3 R50, P6, PT, R68.reuse, UR49, RZ ;  /* 0x0000003144327c10 */ /* 0x040fe2000ffde0ff */
[----:B------:R-:W-:Y:S01]  /*3160*/  USHF.R.S32.HI UR5, URZ, 0x1f, UR48 ;  /* 0x0000001fff057899 */ /* 0x000fe20008011430 */
[C---:B------:R-:W-:Y:S02]  /*3170*/  IADD3.X R43, PT, PT, R71.reuse, UR70, RZ, P5, !PT ;  /* 0x00000046472b7c10 */ /* 0x040fe4000affe4ff */
[----:B------:R-:W-:Y:S02]  /*3180*/  IADD3.X R51, PT, PT, R71, UR68, RZ, P6, !PT ;  /* 0x0000004447337c10 */ /* 0x000fe4000b7fe4ff */
[----:B------:R-:W-:-:S02]  /*3190*/  IADD3 R48, P5, PT, R68, UR48, RZ ;  /* 0x0000003044307c10 */ /* 0x000fc4000ffbe0ff */
[----:B------:R-:W-:Y:S02]  /*31a0*/  PRMT R83, RZ, 0x7610, R83 ;  /* 0x00007610ff537816 */ /* 0x000fe40000000053 */
[C---:B------:R-:W-:Y:S02]  /*31b0*/  ISETP.GT.AND P6, PT, R54.reuse, 0x8, PT ;  /* 0x000000083600780c */ /* 0x040fe40003fc4270 */
[----:B------:R-:W-:Y:S02]  /*31c0*/  PRMT R84, RZ, 0x7610, R84 ;  /* 0x00007610ff547816 */ /* 0x000fe40000000054 */
[----:B------:R-:W-:Y:S01]  /*31d0*/  IADD3.X R49, PT, PT, R71, UR5, RZ, P5, !PT ;  /* 0x0000000547317c10 */ /* 0x000fe2000affe4ff */
[----:B------:R0:W2:Y:S01]  /*31e0*/  @P3 LDG.E.U8 R83, desc[UR16][R46.64] ;  /* 0x000000102e533981 */ /* 0x0000a2000c1e1100 */
[C---:B------:R-:W-:Y:S02]  /*31f0*/  ISETP.GT.AND P5, PT, R54.reuse, 0x7, PT ;  /* 0x000000073600780c */ /* 0x040fe40003fa4270 */
[----:B------:R-:W-:Y:S01]  /*3200*/  ISETP.GT.AND P3, PT, R54, 0x9, PT ;  /* 0x000000093600780c */ /* 0x000fe20003f64270 */
[----:B------:R-:W2:Y:S01]  /*3210*/  @P4 LDG.E.U8 R84, desc[UR16][R50.64] ;  /* 0x0000001032544981 */ /* 0x000ea2000c1e1100 */
[----:B------:R-:W-:-:S02]  /*3220*/  PRMT R86, RZ, 0x7610, R86 ;  /* 0x00007610ff567816 */ /* 0x000fc40000000056 */
[C---:B------:R-:W-:Y:S02]  /*3230*/  ISETP.GT.AND P4, PT, R54.reuse, 0xa, PT ;  /* 0x0000000a3600780c */ /* 0x040fe40003f84270 */
[----:B------:R-:W-:Y:S02]  /*3240*/  PRMT R85, RZ, 0x7610, R85 ;  /* 0x00007610ff557816 */ /* 0x000fe40000000055 */
[----:B------:R-:W2:Y:S01]  /*3250*/  @P6 LDG.E.U8 R86, desc[UR16][R44.64] ;  /* 0x000000102c566981 */ /* 0x000ea2000c1e1100 */
[----:B0-----:R-:W-:Y:S02]  /*3260*/  PRMT R47, RZ, 0x7610, R47 ;  /* 0x00007610ff2f7816 */ /* 0x001fe4000000002f */
[C---:B------:R-:W-:Y:S01]  /*3270*/  ISETP.GT.AND P6, PT, R54.reuse, 0xc, PT ;  /* 0x0000000c3600780c */ /* 0x040fe20003fc4270 */
[----:B------:R0:W3:Y:S01]  /*3280*/  @P5 LDG.E.U8 R85, desc[UR16][R48.64] ;  /* 0x0000001030555981 */ /* 0x0000e2000c1e1100 */
[----:B------:R-:W-:Y:S02]  /*3290*/  PRMT R46, RZ, 0x7610, R46 ;  /* 0x00007610ff2e7816 */ /* 0x000fe4000000002e */
[C---:B------:R-:W-:Y:S01]  /*32a0*/  ISETP.GT.AND P5, PT, R54.reuse, 0xb, PT ;  /* 0x0000000b3600780c */ /* 0x040fe20003fa4270 */
[----:B------:R1:W3:Y:S01]  /*32b0*/  @P3 LDG.E.U8 R47, desc[UR16][R42.64] ;  /* 0x000000102a2f3981 */ /* 0x0002e2000c1e1100 */
[----:B------:R-:W-:-:S03]  /*32c0*/  ISETP.GT.AND P3, PT, R54, 0xd, PT ;  /* 0x0000000d3600780c */ /* 0x000fc60003f64270 */
[----:B------:R-:W3:Y:S01]  /*32d0*/  @P4 LDG.E.U8 R46, desc[UR16][R40.64] ;  /* 0x00000010282e4981 */ /* 0x000ee2000c1e1100 */
[----:B0-----:R-:W-:Y:S02]  /*32e0*/  PRMT R48, RZ, 0x7610, R48 ;  /* 0x00007610ff307816 */ /* 0x001fe40000000030 */
[C---:B------:R-:W-:Y:S02]  /*32f0*/  ISETP.GT.AND P4, PT, R54.reuse, 0xe, PT ;  /* 0x0000000e3600780c */ /* 0x040fe40003f84270 */
[----:B------:R-:W-:Y:S02]  /*3300*/  PRMT R50, RZ, 0x7610, R50 ;  /* 0x00007610ff327816 */ /* 0x000fe40000000032 */
[----:B------:R-:W3:Y:S01]  /*3310*/  @P6 LDG.E.U8 R48, desc[UR16][R36.64] ;  /* 0x0000001024306981 */ /* 0x000ee2000c1e1100 */
[----:B------:R-:W-:Y:S02]  /*3320*/  PRMT R45, RZ, 0x7610, R45 ;  /* 0x00007610ff2d7816 */ /* 0x000fe4000000002d */
[----:B------:R-:W-:Y:S01]  /*3330*/  ISETP.GT.AND P6, PT, R54, 0x10, PT ;  /* 0x000000103600780c */ /* 0x000fe20003fc4270 */
[----:B------:R0:W3:Y:S01]  /*3340*/  @P5 LDG.E.U8 R50, desc[UR16][R38.64] ;  /* 0x0000001026325981 */ /* 0x0000e2000c1e1100 */
[----:B-1----:R-:W-:-:S02]  /*3350*/  PRMT R42, RZ, 0x7610, R42 ;  /* 0x00007610ff2a7816 */ /* 0x002fc4000000002a */
        /* <DEDUP_REMOVED lines=10> */
[----:B------:R0:W4:Y:S01]  /*3400*/  @P5 LDG.E.U8 R41, desc[UR16][R30.64] ;  /* 0x000000101e295981 */ /* 0x000122000c1e1100 */
[----:B-1----:R-:W-:-:S02]  /*3410*/  PRMT R34, RZ, 0x7610, R34 ;  /* 0x00007610ff227816 */ /* 0x002fc40000000022 */
[C---:B------:R-:W-:Y:S01]  /*3420*/  ISETP.GT.AND P5, PT, R54.reuse, 0x13, PT ;  /* 0x000000133600780c */ /* 0x040fe20003fa4270 */
[----:B------:R1:W4:Y:S01]  /*3430*/  @P3 LDG.E.U8 R37, desc[UR16][R26.64] ;  /* 0x000000101a253981 */ /* 0x000322000c1e1100 */
[----:B------:R-:W-:-:S03]  /*3440*/  ISETP.GT.AND P3, PT, R54, 0x15, PT ;  /* 0x000000153600780c */ /* 0x000fc60003f64270 */
[----:B------:R-:W4:Y:S01]  /*3450*/  @P4 LDG.E.U8 R34, desc[UR16][R24.64] ;  /* 0x0000001018224981 */ /* 0x000f22000c1e1100 */
[----:B0-----:R-:W-:Y:S02]  /*3460*/  PRMT R30, RZ, 0x7610, R30 ;  /* 0x00007610ff1e7816 */ /* 0x001fe4000000001e */
[C---:B------:R-:W-:Y:S02]  /*3470*/  ISETP.GT.AND P4, PT, R54.reuse, 0x16, PT ;  /* 0x000000163600780c */ /* 0x040fe40003f84270 */
[----:B------:R-:W-:Y:S02]  /*3480*/  PRMT R32, RZ, 0x7610, R32 ;  /* 0x00007610ff207816 */ /* 0x000fe40000000020 */
[----:B------:R-:W4:Y:S01]  /*3490*/  @P6 LDG.E.U8 R30, desc[UR16][R20.64] ;  /* 0x00000010141e6981 */ /* 0x000f22000c1e1100 */
[----:B------:R-:W-:Y:S02]  /*34a0*/  PRMT R29, RZ, 0x7610, R29 ;  /* 0x00007610ff1d7816 */ /* 0x000fe4000000001d */
[----:B------:R-:W-:Y:S01]  /*34b0*/  ISETP.GT.AND P6, PT, R54, 0x18, PT ;  /* 0x000000183600780c */ /* 0x000fe20003fc4270 */
[----:B------:R0:W4:Y:S01]  /*34c0*/  @P5 LDG.E.U8 R32, desc[UR16][R22.64] ;  /* 0x0000001016205981 */ /* 0x000122000c1e1100 */
[----:B-1----:R-:W-:-:S02]  /*34d0*/  PRMT R26, RZ, 0x7610, R26 ;  /* 0x00007610ff1a7816 */ /* 0x002fc4000000001a */
[C---:B------:R-:W-:Y:S01]  /*34e0*/  ISETP.GT.AND P5, PT, R54.reuse, 0x17, PT ;  /* 0x000000173600780c */ /* 0x040fe20003fa4270 */
[----:B------:R1:W4:Y:S01]  /*34f0*/  @P3 LDG.E.U8 R29, desc[UR16][R18.64] ;  /* 0x00000010121d3981 */ /* 0x000322000c1e1100 */
[----:B------:R-:W-:-:S03]  /*3500*/  ISETP.GT.AND P3, PT, R54, 0x19, PT ;  /* 0x000000193600780c */ /* 0x000fc60003f64270 */
[----:B------:R1:W4:Y:S01]  /*3510*/  @P4 LDG.E.U8 R26, desc[UR16][R16.64] ;  /* 0x00000010101a4981 */ /* 0x000322000c1e1100 */
[----:B0-----:R-:W-:Y:S02]  /*3520*/  PRMT R22, RZ, 0x7610, R22 ;  /* 0x00007610ff167816 */ /* 0x001fe40000000016 */
[C---:B------:R-:W-:Y:S02]  /*3530*/  ISETP.GT.AND P4, PT, R54.reuse, 0x1a, PT ;  /* 0x0000001a3600780c */ /* 0x040fe40003f84270 */
[----:B------:R-:W-:Y:S02]  /*3540*/  PRMT R25, RZ, 0x7610, R25 ;  /* 0x00007610ff197816 */ /* 0x000fe40000000019 */
[----:B------:R0:W4:Y:S01]  /*3550*/  @P6 LDG.E.U8 R22, desc[UR16][R12.64] ;  /* 0x000000100c166981 */ /* 0x000122000c1e1100 */
[----:B------:R-:W-:Y:S02]  /*3560*/  PRMT R21, RZ, 0x7610, R21 ;  /* 0x00007610ff157816 */ /* 0x000fe40000000015 */
[----:B------:R-:W-:Y:S01]  /*3570*/  ISETP.GT.AND P6, PT, R54, 0x1c, PT ;  /* 0x0000001c3600780c */ /* 0x000fe20003fc4270 */
[----:B------:R-:W5:Y:S01]  /*3580*/  @P5 LDG.E.U8 R25, desc[UR16][R14.64] ;  /* 0x000000100e195981 */ /* 0x000f62000c1e1100 */
[----:B-1----:R-:W-:-:S02]  /*3590*/  PRMT R18, RZ, 0x7610, R18 ;  /* 0x00007610ff127816 */ /* 0x002fc40000000012 */
[C---:B------:R-:W-:Y:S01]  /*35a0*/  ISETP.GT.AND P5, PT, R54.reuse, 0x1b, PT ;  /* 0x0000001b3600780c */ /* 0x040fe20003fa4270 */
[----:B------:R1:W5:Y:S01]  /*35b0*/  @P3 LDG.E.U8 R21, desc[UR16][R10.64] ;  /* 0x000000100a153981 */ /* 0x000362000c1e1100 */
[C---:B------:R-:W-:Y:S02]  /*35c0*/  ISETP.GT.AND P3, PT, R54.reuse, RZ, PT ;  /* 0x000000ff3600720c */ /* 0x040fe40003f64270 */
[----:B------:R-:W-:Y:S01]  /*35d0*/  PRMT R20, RZ, 0x7610, R20 ;  /* 0x00007610ff147816 */ /* 0x000fe20000000014 */
[----:B------:R-:W5:Y:S01]  /*35e0*/  @P4 LDG.E.U8 R18, desc[UR16][R8.64] ;  /* 0x0000001008124981 */ /* 0x000f62000c1e1100 */
[----:B------:R-:W-:Y:S02]  /*35f0*/  ISETP.GT.AND P4, PT, R54, 0x1d, PT ;  /* 0x0000001d3600780c */ /* 0x000fe40003f84270 */
[----:B------:R-:W-:Y:S02]  /*3600*/  PRMT R16, RZ, 0x7610, R16 ;  /* 0x00007610ff107816 */ /* 0x000fe40000000010 */
[----:B------:R1:W5:Y:S01]  /*3610*/  @P6 LDG.E.U8 R20, desc[UR16][R4.64] ;  /* 0x0000001004146981 */ /* 0x000362000c1e1100 */
[----:B0-----:R-:W-:-:S02]  /*3620*/  IADD3 R12, P6, PT, R68, UR54, RZ ;  /* 0x00000036440c7c10 */ /* 0x001fc4000ffde0ff */
[----:B-1----:R-:W-:Y:S01]  /*3630*/  PRMT R11, RZ, 0x7610, R11 ;  /* 0x00007610ff0b7816 */ /* 0x002fe2000000000b */
[----:B------:R0:W5:Y:S01]  /*3640*/  @P5 LDG.E.U8 R16, desc[UR16][R6.64] ;  /* 0x0000001006105981 */ /* 0x000162000c1e1100 */
[----:B------:R-:W-:Y:S02]  /*3650*/  IADD3.X R13, PT, PT, R71, UR55, RZ, P6, !PT ;  /* 0x00000037470d7c10 */ /* 0x000fe4000b7fe4ff */
[C---:B------:R-:W-:Y:S02]  /*3660*/  ISETP.GT.AND P5, PT, R54.reuse, 0x1e, PT ;  /* 0x0000001e3600780c */ /* 0x040fe40003fa4270 */
[----:B------:R-:W-:Y:S01]  /*3670*/  PRMT R14, RZ, 0x7610, R14 ;  /* 0x00007610ff0e7816 */ /* 0x000fe2000000000e */
[----:B------:R-:W-:Y:S01]  /*3680*/  @P3 IMAD.MOV.U32 R4, RZ, RZ, R68 ;  /* 0x000000ffff043224 */ /* 0x000fe200078e0044 */
[----:B------:R-:W-:Y:S01]  /*3690*/  ISETP.GT.AND P6, PT, R54, 0x1f, PT ;  /* 0x0000001f3600780c */ /* 0x000fe20003fc4270 */
[----:B------:R-:W-:Y:S01]  /*36a0*/  @P3 IMAD.MOV.U32 R5, RZ, RZ, R71 ;  /* 0x000000ffff053224 */ /* 0x000fe200078e0047 */
[----:B------:R-:W5:Y:S01]  /*36b0*/  @P4 LDG.E.U8 R11, desc[UR16][R2.64] ;  /* 0x00000010020b4981 */ /* 0x000f62000c1e1100 */
[----:B0-----:R-:W-:-:S02]  /*36c0*/  IADD3 R6, P4, PT, R68, UR15, RZ ;  /* 0x0000000f44067c10 */ /* 0x001fc4000ff9e0ff */
[----:B------:R-:W-:Y:S01]  /*36d0*/  PRMT R8, RZ, 0x7610, R8 ;  /* 0x00007610ff087816 */ /* 0x000fe20000000008 */
[----:B------:R0:W5:Y:S01]  /*36e0*/  @P3 LDG.E.U8 R14, desc[UR16][R4.64] ;  /* 0x00000010040e3981 */ /* 0x000162000c1e1100 */
[----:B------:R-:W-:-:S04]  /*36f0*/  IADD3.X R7, PT, PT, R71, UR56, RZ, P4, !PT ;  /* 0x0000003847077c10 */ /* 0x000fc8000a7fe4ff */
[----:B------:R-:W5:Y:S01]  /*3700*/  @P5 LDG.E.U8 R8, desc[UR16][R12.64] ;  /* 0x000000100c085981 */ /* 0x000f62000c1e1100 */
[----:B0-----:R-:W-:-:S06]  /*3710*/  PRMT R5, RZ, 0x7610, R5 ;  /* 0x00007610ff057816 */ /* 0x001fcc0000000005 */
[----:B------:R0:W5:Y:S01]  /*3720*/  @P6 LDG.E.U8 R5, desc[UR16][R6.64] ;  /* 0x0000001006056981 */ /* 0x000162000c1e1100 */
[----:B------:R-:W-:Y:S01]  /*3730*/  BAR.SYNC.DEFER_BLOCKING 0x0 ;  /* 0x0000000000007b1d */ /* 0x000fe20000010000 */
[----:B------:R-:W-:Y:S02]  /*3740*/  ISETP.GE.AND P3, PT, R55, R54, PT ;  /* 0x000000363700720c */ /* 0x000fe40003f66270 */
[C---:B------:R-:W-:Y:S02]  /*3750*/  IADD3 R60, P6, PT, R69.reuse, R60, RZ ;  /* 0x0000003c453c7210 */ /* 0x040fe40007fde0ff */
[C---:B------:R-:W-:Y:S02]  /*3760*/  IADD3 R80, P4, PT, R69.reuse, R80, RZ ;  /* 0x0000005045507210 */ /* 0x040fe40007f9e0ff */
[C---:B------:R-:W-:Y:S01]  /*3770*/  IADD3 R58, P5, PT, R69.reuse, R58, RZ ;  /* 0x0000003a453a7210 */ /* 0x040fe20007fbe0ff */
[C---:B------:R-:W-:Y:S01]  /*3780*/  IMAD.X R77, R72.reuse, 0x1, R77, P6 ;  /* 0x00000001484d7824 */ /* 0x040fe200030e064d */
[----:B------:R-:W-:Y:S01]  /*3790*/  PRMT R9, RZ, 0x7610, R9 ;  /* 0x00007610ff097816 */ /* 0x000fe20000000009 */
[C---:B------:R-:W-:Y:S01]  /*37a0*/  IMAD.X R81, R72.reuse, 0x1, R81, P4 ;  /* 0x0000000148517824 */ /* 0x040fe200020e0651 */
[----:B------:R-:W-:Y:S01]  /*37b0*/  IADD3 R74, P4, PT, R69, R74, RZ ;  /* 0x0000004a454a7210 */ /* 0x000fe20007f9e0ff */
[----:B------:R-:W-:-:S02]  /*37c0*/  IMAD.X R79, R72, 0x1, R79, P5 ;  /* 0x00000001484f7824 */ /* 0x000fc400028e064f */
[----:B------:R-:W-:Y:S02]  /*37d0*/  @!P3 IMAD.MOV.U32 R2, RZ, RZ, R60 ;  /* 0x000000ffff02b224 */ /* 0x000fe400078e003c */
[----:B------:R-:W-:Y:S01]  /*37e0*/  @!P3 IMAD.MOV.U32 R3, RZ, RZ, R77 ;  /* 0x000000ffff03b224 */ /* 0x000fe200078e004d */
[----:B------:R-:W-:Y:S02]  /*37f0*/  PRMT R4, RZ, 0x7610, R4 ;  /* 0x00007610ff047816 */ /* 0x000fe40000000004 */
[----:B------:R-:W-:Y:S01]  /*3800*/  PRMT R10, RZ, 0x7610, R10 ;  /* 0x00007610ff0a7816 */ /* 0x000fe2000000000a */
[----:B------:R-:W-:Y:S01]  /*3810*/  IMAD.X R75, R72, 0x1, R75, P4 ;  /* 0x00000001484b7824 */ /* 0x000fe200020e064b */
[----:B0-----:R-:W-:Y:S01]  /*3820*/  PRMT R7, RZ, 0x7610, R7 ;  /* 0x00007610ff077816 */ /* 0x001fe20000000007 */
[----:B------:R0:W5:Y:S04]  /*3830*/  @!P3 LDG.E.U8 R9, desc[UR16][R2.64] ;  /* 0x000000100209b981 */ /* 0x000168000c1e1100 */
[----:B------:R-:W5:Y:S04]  /*3840*/  @!P3 LDG.E.U8 R4, desc[UR16][R80.64] ;  /* 0x000000105004b981 */ /* 0x000f68000c1e1100 */
[----:B------:R-:W5:Y:S01]  /*3850*/  @!P3 LDG.E.U8 R7, desc[UR16][R74.64] ;  /* 0x000000104a07b981 */ /* 0x000f62000c1e1100 */
[----:B0-----:R-:W-:-:S02]  /*3860*/  @!P3 IMAD.MOV.U32 R2, RZ, RZ, R58 ;  /* 0x000000ffff02b224 */ /* 0x001fc400078e003a */
[----:B------:R-:W-:-:S05]  /*3870*/  @!P3 IMAD.MOV.U32 R3, RZ, RZ, R79 ;  /* 0x000000ffff03b224 */ /* 0x000fca00078e004f */
[----:B------:R-:W5:Y:S01]  /*3880*/  @!P3 LDG.E.U8 R10, desc[UR16][R2.64] ;  /* 0x00000010020ab981 */ /* 0x000f62000c1e1100 */
[----:B------:R-:W-:Y:S01]  /*3890*/  ULEA UR14, UR7, UR12, 0x3 ;  /* 0x0000000c070e7291 */ /* 0x000fe2000f8e18ff */
[----:B------:R-:W-:-:S03]  /*38a0*/  UMOV UR6, UR4 ;  /* 0x0000000400067c82 */ /* 0x000fc60008000000 */
[----:B------:R-:W-:Y:S01]  /*38b0*/  UIADD3 UR14, UPT, UPT, UR14, 0x2400, URZ ;  /* 0x000024000e0e7890 */ /* 0x000fe2000fffe0ff */
[----:B--2---:R0:W-:Y:S04]  /*38c0*/  STS.U8 [R53+UR12+0x1400], R86 ;  /* 0x0014005635007988 */ /* 0x0041e8000800000c */
[----:B---3--:R0:W-:Y:S04]  /*38d0*/  STS.U8 [R53+UR12+0x1800], R38 ;  /* 0x0018002635007988 */ /* 0x0081e8000800000c */
[----:B----4-:R0:W-:Y:S04]  /*38e0*/  STS.U8 [R53+UR12+0x1c00], R22 ;  /* 0x001c001635007988 */ /* 0x0101e8000800000c */
        /* <DEDUP_REMOVED lines=33> */
[----:B------:R1:W-:Y:S06]  /*3b00*/  MEMBAR.ALL.CTA ;  /* 0x0000000000007992 */ /* 0x0003ec0000008000 */
[----:B-1----:R-:W1:Y:S02]  /*3b10*/  FENCE.VIEW.ASYNC.S ;  /* 0x00000000000073c6 */ /* 0x002e640000000000 */
[----:B-1----:R-:W-:Y:S06]  /*3b20*/  BAR.SYNC.DEFER_BLOCKING 0x0 ;  /* 0x0000000000007b1d */ /* 0x002fec0000010000 */
[----:B------:R-:W-:Y:S05]  /*3b30*/  @P0 BRA `(.L_x_9) ;  /* 0x0000000000280947 */ /* 0x000fea0003800000 */
[----:B------:R-:W-:Y:S01]  /*3b40*/  UMOV UR4, UR14 ;  /* 0x0000000e00047c82 */ /* 0x000fe20008000000 */
[----:B------:R-:W-:Y:S01]  /*3b50*/  UMOV UR5, URZ ;  /* 0x000000ff00057c82 */ /* 0x000fe20008000000 */
[----:B------:R-:W-:Y:S01]  /*3b60*/  UMOV UR9, 0x40004040 ;  /* 0x4000404000097882 */ /* 0x000fe20000000000 */
[----:B------:R-:W-:Y:S01]  /*3b70*/  UMOV UR11, 0xc0004010 ;  /* 0xc0004010000b7882 */ /* 0x000fe20000000000 */
[----:B------:R-:W-:Y:S01]  /*3b80*/  UMOV UR18, 0x0 ;  /* 0x0000000000127882 */ /* 0x000fe20000000000 */
[----:B------:R-:W-:Y:S01]  /*3b90*/  UMOV UR19, 0x8048010 ;  /* 0x0804801000137882 */ /* 0x000fe20000000000 */
[----:B------:R-:W-:Y:S01]  /*3ba0*/  UMOV UR4, UR4 ;  /* 0x0000000400047c82 */ /* 0x000fe20008000000 */
[----:B------:R1:W-:Y:S01]  /*3bb0*/  UTCQMMA gdesc[UR8], gdesc[UR10], tmem[UR21], tmem[UR18], idesc[UR19], UPT ;  /* 0x00ff120a080075ea */ /* 0x0003e2000b800315 */
[----:B------:R1:W-:Y:S01]  /*3bc0*/  UTCBAR [UR4], URZ ;  /* 0x000000ff040073e9 */ /* 0x0003e200080000ff */
[----:B------:R-:W-:Y:S02]  /*3bd0*/  NOP ;  /* 0x0000000000007918 */ /* 0x000fe40000000000 */
.L_x_9:
[----:B------:R-:W-:Y:S01]  /*3be0*/  VIADD R73, R73, 0xffffffff ;  /* 0xffffffff49497836 */ /* 0x000fe20000000000 */
[----:B------:R-:W-:Y:S01]  /*3bf0*/  UIADD3 UR7, UPT, UPT, UR7, 0x1, URZ ;  /* 0x0000000107077890 */ /* 0x000fe2000fffe0ff */
[----:B------:R-:W-:Y:S01]  /*3c00*/  IADD3 R68, P4, PT, R67, R68, RZ ;  /* 0x0000004443447210 */ /* 0x000fe20007f9e0ff */
[----:B------:R-:W-:Y:S02]  /*3c10*/  IMAD.U32 R2, RZ, RZ, UR6 ;  /* 0x00000006ff027e24 */ /* 0x000fe4000f8e00ff */
[----:B------:R-:W-:Y:S01]  /*3c20*/  ISETP.NE.U32.AND P3, PT, R73, RZ, PT ;  /* 0x000000ff4900720c */ /* 0x000fe20003f65070 */
[----:B------:R-:W-:Y:S01]  /*3c30*/  UISETP.GT.AND UP0, UPT, UR7, 0x1, UPT ;  /* 0x000000010700788c */ /* 0x000fe2000bf04270 */
[----:B------:R-:W-:Y:S02]  /*3c40*/  VIADD R54, R54, 0xffffffe0 ;  /* 0xffffffe036367836 */ /* 0x000fe40000000000 */
[----:B------:R-:W-:Y:S01]  /*3c50*/  IMAD.X R71, R70, 0x1, R71, P4 ;  /* 0x0000000146477824 */ /* 0x000fe200020e0647 */
[----:B-1----:R-:W-:-:S02]  /*3c60*/  USEL UR4, URZ, 0x1, !UP0 ;  /* 0x00000001ff047887 */ /* 0x002fc4000c000000 */
[----:B------:R-:W-:Y:S02]  /*3c70*/  USEL UR7, UR7, URZ, !UP0 ;  /* 0x000000ff07077287 */ /* 0x000fe4000c000000 */
[----:B------:R-:W-:-:S04]  /*3c80*/  ULOP3.LUT UR4, UR6, UR4, URZ, 0x3c, !UPT ;  /* 0x0000000406047292 */ /* 0x000fc8000f8e3cff */
[----:B------:R-:W-:Y:S08]  /*3c90*/  @P3 BRA `(.L_x_10) ;  /* 0xffffffec00b83947 */ /* 0x000ff0000383ffff */
.L_x_7:
[----:B------:R-:W-:Y:S01]  /*3ca0*/  ISETP.GE.AND P0, PT, R56, 0x20, PT ;  /* 0x000000203800780c */ /* 0x000fe20003f06270 */
[----:B0-----:R-:W0:Y:S01]  /*3cb0*/  LDCU UR4, c[0x0][0x3b4] ;  /* 0x00007680ff0477ac */ /* 0x001e220008000800 */
[----:B------:R-:W1:Y:S11]  /*3cc0*/  LDCU.128 UR8, c[0x0][0x390] ;  /* 0x00007200ff0877ac */ /* 0x000e760008000c00 */
[----:B------:R-:W-:Y:S05]  /*3cd0*/  @!P0 BRA `(.L_x_11) ;  /* 0x0000000000108947 */ /* 0x000fea0003800000 */
[----:B------:R-:W-:-:S06]  /*3ce0*/  USHF.L.U32 UR6, UR6, 0x1f, URZ ;  /* 0x0000001f06067899 */ /* 0x000fcc00080006ff */
[----:B------:R-:W-:-:S04]  /*3cf0*/  IMAD.U32 R2, RZ, RZ, UR6 ;  /* 0x00000006ff027e24 */ /* 0x000fc8000f8e00ff */
[----:B------:R-:W2:Y:S02]  /*3d00*/  SYNCS.PHASECHK.TRANS64.TRYWAIT P0, [UR14], R2 ;  /* 0x00000002ff0075a7 */ /* 0x000ea4000800110e */
[----:B--2---:R-:W-:Y:S05]  /*3d10*/  @!P0 BRA `(.L_x_12) ;  /* 0x0000000800c08947 */ /* 0x004fea0003800000 */
.L_x_11:
[----:B------:R-:W-:Y:S01]  /*3d20*/  BAR.SYNC.DEFER_BLOCKING 0x0 ;  /* 0x0000000000007b1d */ /* 0x000fe20000010000 */
[----:B------:R-:W-:Y:S01]  /*3d30*/  VIADD R3, R0, 0x2 ;  /* 0x0000000200037836 */ /* 0x000fe20000000000 */
[C---:B-1----:R-:W-:Y:S01]  /*3d40*/  ISETP.GE.AND P0, PT, R52.reuse, UR10, PT ;  /* 0x0000000a34007c0c */ /* 0x042fe2000bf06270 */
[----:B0-----:R-:W-:Y:S02]  /*3d50*/  IMAD R2, R52, UR4, RZ ;  /* 0x0000000434027c24 */ /* 0x001fe4000f8e02ff */
[C---:B------:R-:W-:Y:S01]  /*3d60*/  VIADD R20, R0.reuse, 0x1 ;  /* 0x0000000100147836 */ /* 0x040fe20000000000 */
[----:B------:R-:W0:Y:S01]  /*3d70*/  LDCU UR5, c[0x0][0x3b8] ;  /* 0x00007700ff0577ac */ /* 0x000e220008000800 */
[----:B------:R-:W-:Y:S01]  /*3d80*/  ISETP.LT.AND P3, PT, R3, UR11, !P0 ;  /* 0x0000000b03007c0c */ /* 0x000fe2000c761270 */
[----:B------:R-:W-:Y:S01]  /*3d90*/  VIADD R25, R0, 0x3 ;  /* 0x0000000300197836 */ /* 0x000fe20000000000 */
[----:B------:R-:W-:Y:S01]  /*3da0*/  IADD3 R3, P5, PT, R2, UR8, RZ ;  /* 0x0000000802037c10 */ /* 0x000fe2000ffbe0ff */
[C---:B------:R-:W-:Y:S01]  /*3db0*/  VIADD R24, R0.reuse, 0x4 ;  /* 0x0000000400187836 */ /* 0x040fe20000000000 */
[C---:B------:R-:W-:Y:S01]  /*3dc0*/  ISETP.LT.AND P6, PT, R0.reuse, UR11, !P0 ;  /* 0x0000000b00007c0c */ /* 0x040fe2000c7c1270 */
[----:B------:R-:W-:Y:S01]  /*3dd0*/  VIADD R26, R0, 0x5 ;  /* 0x00000005001a7836 */ /* 0x000fe20000000000 */
[----:B------:R-:W-:-:S02]  /*3de0*/  LEA.HI.X.SX32 R2, R2, UR9, 0x1, P5 ;  /* 0x0000000902027c11 */ /* 0x000fc4000a8f0eff */
[----:B------:R-:W-:Y:S01]  /*3df0*/  ISETP.LT.AND P4, PT, R20, UR11, !P0 ;  /* 0x0000000b14007c0c */ /* 0x000fe2000c781270 */
[----:B------:R-:W1:Y:S02]  /*3e00*/  @!P2 SYNCS.CCTL.IV [UR12+0x2400] ;  /* 0x00240000ff00a9b1 */ /* 0x000e64000800000c */
[----:B-1----:R-:W-:Y:S01]  /*3e10*/  BAR.SYNC.DEFER_BLOCKING 0x0 ;  /* 0x0000000000007b1d */ /* 0x002fe20000010000 */
[----:B0-----:R-:W-:-:S04]  /*3e20*/  IMAD R21, R0, UR5, RZ ;  /* 0x0000000500157c24 */ /* 0x001fc8000f8e02ff */
[----:B------:R-:W-:Y:S01]  /*3e30*/  VIADD R22, R21, UR5 ;  /* 0x0000000515167c36 */ /* 0x000fe20008000000 */
[----:B------:R-:W0:Y:S01]  /*3e40*/  LDTM.x16 R4, tmem[UR13] ;  /* 0x0000000d000479ee */ /* 0x000e220008240000 */
[----:B------:R-:W1:Y:S03]  /*3e50*/  @!P2 SYNCS.CCTL.IV [UR12+0x2408] ;  /* 0x00240800ff00a9b1 */ /* 0x000e66000800000c */
[-C--:B------:R-:W-:Y:S01]  /*3e60*/  IADD3 R20, P2, PT, R22, R3.reuse, RZ ;  /* 0x0000000316147210 */ /* 0x080fe20007f5e0ff */
[----:B------:R-:W-:Y:S01]  /*3e70*/  NOP ;  /* 0x0000000000007918 */ /* 0x000fe20000000000 */
[----:B0-----:R-:W-:Y:S02]  /*3e80*/  F2FP.SATFINITE.E4M3.F32.PACK_AB_MERGE_C R23, R5, R4, RZ ;  /* 0x000000040517723e */ /* 0x001fe400048070ff */
[----:B------:R-:W-:Y:S02]  /*3e90*/  IADD3 R4, P5, PT, R21, R3, RZ ;  /* 0x0000000315047210 */ /* 0x000fe40007fbe0ff */
[----:B------:R-:W-:-:S02]  /*3ea0*/  PRMT R29, R23, 0x9910, RZ ;  /* 0x00009910171d7816 */ /* 0x000fc400000000ff */
[-C--:B------:R-:W-:Y:S02]  /*3eb0*/  LEA.HI.X.SX32 R5, R21, R2.reuse, 0x1, P5 ;  /* 0x0000000215057211 */ /* 0x080fe400028f0eff */
[C---:B------:R-:W-:Y:S01]  /*3ec0*/  LEA.HI.X.SX32 R21, R22.reuse, R2, 0x1, P2 ;  /* 0x0000000216157211 */ /* 0x040fe200010f0eff */
[----:B------:R-:W-:Y:S01]  /*3ed0*/  VIADD R22, R22, UR5 ;  /* 0x0000000516167c36 */ /* 0x000fe20008000000 */
[----:B------:R-:W-:Y:S01]  /*3ee0*/  ISETP.LT.AND P5, PT, R25, UR11, !P0 ;  /* 0x0000000b19007c0c */ /* 0x000fe2000c7a1270 */
[----:B------:R0:W-:Y:S01]  /*3ef0*/  @P6 STG.E.U8 desc[UR16][R4.64], R23 ;  /* 0x0000001704006986 */ /* 0x0001e2000c101110 */
[----:B------:R-:W-:Y:S02]  /*3f00*/  F2FP.SATFINITE.E4M3.F32.PACK_AB_MERGE_C R25, R7, R6, RZ ;  /* 0x000000060719723e */ /* 0x000fe400048070ff */
[----:B------:R-:W-:Y:S02]  /*3f10*/  IADD3 R6, P6, PT, R22, R3, RZ ;  /* 0x0000000316067210 */ /* 0x000fe40007fde0ff */
[----:B------:R-:W-:-:S02]  /*3f20*/  SHF.R.S32.HI R29, RZ, 0x8, R29 ;  /* 0x00000008ff1d7819 */ /* 0x000fc4000001141d */
[C---:B------:R-:W-:Y:S01]  /*3f30*/  LEA.HI.X.SX32 R7, R22.reuse, R2, 0x1, P6 ;  /* 0x0000000216077211 */ /* 0x040fe200030f0eff */
[----:B------:R-:W-:Y:S01]  /*3f40*/  VIADD R22, R22, UR5 ;  /* 0x0000000516167c36 */ /* 0x000fe20008000000 */
[----:B------:R-:W-:Y:S01]  /*3f50*/  ISETP.LT.AND P2, PT, R24, UR11, !P0 ;  /* 0x0000000b18007c0c */ /* 0x000fe2000c741270 */
[----:B------:R-:W-:Y:S01]  /*3f60*/  VIADD R24, R0, 0x6 ;  /* 0x0000000600187836 */ /* 0x000fe20000000000 */
[----:B------:R2:W-:Y:S01]  /*3f70*/  @P4 STG.E.U8 desc[UR16][R20.64], R29 ;  /* 0x0000001d14004986 */ /* 0x0005e2000c101110 */
[C---:B0-----:R-:W-:Y:S01]  /*3f80*/  VIADD R23, R22.reuse, UR5 ;  /* 0x0000000516177c36 */ /* 0x041fe20008000000 */
[----:B------:R-:W-:Y:S02]  /*3f90*/  F2FP.SATFINITE.E4M3.F32.PACK_AB_MERGE_C R27, R9, R8, RZ ;  /* 0x00000008091b723e */ /* 0x000fe400048070ff */
[----:B------:R0:W-:Y:S01]  /*3fa0*/  @P3 STG.E.U8 desc[UR16][R6.64], R25 ;  /* 0x0000001906003986 */ /* 0x0001e2000c101110 */
[----:B------:R-:W-:Y:S02]  /*3fb0*/  IADD3 R4, P3, PT, R22, R3, RZ ;  /* 0x0000000316047210 */ /* 0x000fe40007f7e0ff */
[----:B------:R-:W-:-:S02]  /*3fc0*/  ISETP.LT.AND P4, PT, R24, UR11, !P0 ;  /* 0x0000000b18007c0c */ /* 0x000fc4000c781270 */
[----:B------:R-:W-:Y:S02]  /*3fd0*/  PRMT R24, R25, 0x9910, RZ ;  /* 0x0000991019187816 */ /* 0x000fe400000000ff */
[-C--:B------:R-:W-:Y:S01]  /*3fe0*/  LEA.HI.X.SX32 R5, R22, R2.reuse, 0x1, P3 ;  /* 0x0000000216057211 */ /* 0x080fe200018f0eff */
[C---:B--2---:R-:W-:Y:S01]  /*3ff0*/  VIADD R21, R0.reuse, 0x7 ;  /* 0x0000000700157836 */ /* 0x044fe20000000000 */
[C---:B------:R-:W-:Y:S01]  /*4000*/  IADD3 R8, P3, PT, R23.reuse, R3, RZ ;  /* 0x0000000317087210 */ /* 0x040fe20007f7e0ff */
[----:B------:R-:W-:Y:S01]  /*4010*/  VIADD R20, R0, 0x8 ;  /* 0x0000000800147836 */ /* 0x000fe20000000000 */
[----:B------:R-:W-:Y:S02]  /*4020*/  SHF.R.S32.HI R29, RZ, 0x8, R24 ;  /* 0x00000008ff1d7819 */ /* 0x000fe40000011418 */
[C---:B------:R-:W-:Y:S01]  /*4030*/  LEA.HI.X.SX32 R9, R23.reuse, R2, 0x1, P3 ;  /* 0x0000000217097211 */ /* 0x040fe200018f0eff */
[----:B------:R-:W-:Y:S01]  /*4040*/  VIADD R23, R23, UR5 ;  /* 0x0000000517177c36 */ /* 0x000fe20008000000 */
[----:B------:R-:W-:Y:S01]  /*4050*/  ISETP.LT.AND P6, PT, R26, UR11, !P0 ;  /* 0x0000000b1a007c0c */ /* 0x000fe2000c7c1270 */
[----:B------:R2:W-:Y:S01]  /*4060*/  @P5 STG.E.U8 desc[UR16][R4.64], R29 ;  /* 0x0000001d04005986 */ /* 0x0005e2000c101110 */
[----:B------:R-:W-:-:S02]  /*4070*/  ISETP.LT.AND P5, PT, R21, UR11, !P0 ;  /* 0x0000000b15007c0c */ /* 0x000fc4000c7a1270 */
[----:B------:R-:W-:Y:S01]  /*4080*/  F2FP.SATFINITE.E4M3.F32.PACK_AB_MERGE_C R21, R11, R10, RZ ;  /* 0x0000000a0b15723e */ /* 0x000fe200048070ff */
[----:B------:R3:W-:Y:S01]  /*4090*/  @P2 STG.E.U8 desc[UR16][R8.64], R27 ;  /* 0x0000001b08002986 */ /* 0x0007e2000c101110 */
[CC--:B0-----:R-:W-:Y:S01]  /*40a0*/  IADD3 R6, P2, PT, R23.reuse, R3.reuse, RZ ;  /* 0x0000000317067210 */ /* 0x0c1fe20007f5e0ff */
[----:B------:R-:W-:Y:S01]  /*40b0*/  VIADD R10, R23, UR5 ;  /* 0x00000005170a7c36 */ /* 0x000fe20008000000 */
[----:B------:R-:W-:Y:S01]  /*40c0*/  ISETP.LT.AND P3, PT, R20, UR11, !P0 ;  /* 0x0000000b14007c0c */ /* 0x000fe2000c761270 */
[----:B------:R-:W-:Y:S01]  /*40d0*/  VIADD R11, R0, 0xa ;  /* 0x0000000a000b7836 */ /* 0x000fe20000000000 */
[----:B------:R-:W-:Y:S02]  /*40e0*/  PRMT R20, R27, 0x9910, RZ ;  /* 0x000099101b147816 */ /* 0x000fe400000000ff */
[----:B------:R-:W-:Y:S02]  /*40f0*/  LEA.HI.X.SX32 R7, R23, R2, 0x1, P2 ;  /* 0x0000000217077211 */ /* 0x000fe400010f0eff */
[----:B--2---:R-:W-:-:S02]  /*4100*/  IADD3 R4, P2, PT, R10, R3, RZ ;  /* 0x000000030a047210 */ /* 0x004fc40007f5e0ff */
[----:B------:R-:W-:Y:S01]  /*4110*/  SHF.R.S32.HI R23, RZ, 0x8, R20 ;  /* 0x00000008ff177819 */ /* 0x000fe20000011414 */
[----:B------:R-:W-:Y:S01]  /*4120*/  VIADD R20, R0, 0x9 ;  /* 0x0000000900147836 */ /* 0x000fe20000000000 */
[C---:B------:R-:W-:Y:S01]  /*4130*/  LEA.HI.X.SX32 R5, R10.reuse, R2, 0x1, P2 ;  /* 0x000000020a057211 */ /* 0x040fe200010f0eff */
[----:B------:R-:W-:Y:S01]  /*4140*/  VIADD R10, R10, UR5 ;  /* 0x000000050a0a7c36 */ /* 0x000fe20008000000 */
[----:B------:R-:W-:Y:S01]  /*4150*/  ISETP.LT.AND P2, PT, R11, UR11, !P0 ;  /* 0x0000000b0b007c0c */ /* 0x000fe2000c741270 */
[----:B------:R0:W-:Y:S01]  /*4160*/  @P6 STG.E.U8 desc[UR16][R6.64], R23 ;  /* 0x0000001706006986 */ /* 0x0001e2000c101110 */
[----:B------:R-:W-:Y:S01]  /*4170*/  ISETP.LT.AND P6, PT, R20, UR11, !P0 ;  /* 0x0000000b14007c0c */ /* 0x000fe2000c7c1270 */
[C---:B------:R-:W-:Y:S01]  /*4180*/  VIADD R11, R10.reuse, UR5 ;  /* 0x000000050a0b7c36 */ /* 0x040fe20008000000 */
[----:B------:R-:W-:Y:S01]  /*4190*/  PRMT R20, R21, 0x9910, RZ ;  /* 0x0000991015147816 */ /* 0x000fe200000000ff */
[----:B------:R2:W-:Y:S01]  /*41a0*/  @P4 STG.E.U8 desc[UR16][R4.64], R21 ;  /* 0x0000001504004986 */ /* 0x0005e2000c101110 */
[----:B---3--:R-:W-:-:S02]  /*41b0*/  IADD3 R8, P4, PT, R10, R3, RZ ;  /* 0x000000030a087210 */ /* 0x008fc40007f9e0ff */
[----:B------:R-:W-:Y:S01]  /*41c0*/  F2FP.SATFINITE.E4M3.F32.PACK_AB_MERGE_C R13, R13, R12, RZ ;  /* 0x0000000c0d0d723e */ /* 0x000fe200048070ff */
[----:B------:R-:W-:Y:S01]  /*41d0*/  VIADD R12, R0, 0xb ;  /* 0x0000000b000c7836 */ /* 0x000fe20000000000 */
[----:B------:R-:W-:Y:S01]  /*41e0*/  LEA.HI.X.SX32 R9, R10, R2, 0x1, P4 ;  /* 0x000000020a097211 */ /* 0x000fe200020f0eff */
[C---:B------:R-:W-:Y:S01]  /*41f0*/  VIADD R10, R0.reuse, 0xc ;  /* 0x0000000c000a7836 */ /* 0x040fe20000000000 */
[----:B------:R-:W-:Y:S01]  /*4200*/  F2FP.SATFINITE.E4M3.F32.PACK_AB_MERGE_C R15, R15, R14, RZ ;  /* 0x0000000e0f0f723e */ /* 0x000fe200048070ff */
[----:B------:R-:W-:Y:S01]  /*4210*/  VIADD R14, R0, 0xe ;  /* 0x0000000e000e7836 */ /* 0x000fe20000000000 */
[CC--:B0-----:R-:W-:Y:S02]  /*4220*/  IADD3 R6, P4, PT, R11.reuse, R3.reuse, RZ ;  /* 0x000000030b067210 */ /* 0x0c1fe40007f9e0ff */
[----:B------:R-:W-:Y:S02]  /*4230*/  SHF.R.S32.HI R23, RZ, 0x8, R20 ;  /* 0x00000008ff177819 */ /* 0x000fe40000011414 */
[C---:B------:R-:W-:Y:S01]  /*4240*/  LEA.HI.X.SX32 R7, R11.reuse, R2, 0x1, P4 ;  /* 0x000000020b077211 */ /* 0x040fe200020f0eff */
[----:B------:R-:W-:Y:S01]  /*4250*/  VIADD R11, R11, UR5 ;  /* 0x000000050b0b7c36 */ /* 0x000fe20008000000 */
[----:B------:R-:W-:Y:S01]  /*4260*/  ISETP.LT.AND P4, PT, R10, UR11, !P0 ;  /* 0x0000000b0a007c0c */ /* 0x000fe2000c781270 */
[----:B------:R0:W-:Y:S01]  /*4270*/  @P5 STG.E.U8 desc[UR16][R8.64], R23 ;  /* 0x0000001708005986 */ /* 0x0001e2000c101110 */
[----:B--2---:R-:W-:Y:S01]  /*4280*/  PRMT R21, R13, 0x9910, RZ ;  /* 0x000099100d157816 */ /* 0x004fe200000000ff */
[C---:B------:R-:W-:Y:S01]  /*4290*/  VIADD R10, R11.reuse, UR5 ;  /* 0x000000050b0a7c36 */ /* 0x040fe20008000000 */
[----:B------:R-:W-:Y:S01]  /*42a0*/  ISETP.LT.AND P5, PT, R12, UR11, !P0 ;  /* 0x0000000b0c007c0c */ /* 0x000fe2000c7a1270 */
[----:B------:R2:W-:Y:S01]  /*42b0*/  @P3 STG.E.U8 desc[UR16][R6.64], R13 ;  /* 0x0000000d06003986 */ /* 0x0005e2000c101110 */
[----:B------:R-:W-:Y:S01]  /*42c0*/  IADD3 R4, P3, PT, R11, R3, RZ ;  /* 0x000000030b047210 */ /* 0x000fe20007f7e0ff */
[----:B------:R-:W-:Y:S01]  /*42d0*/  VIADD R12, R0, 0xd ;  /* 0x0000000d000c7836 */ /* 0x000fe20000000000 */
[----:B------:R-:W-:-:S02]  /*42e0*/  SHF.R.S32.HI R21, RZ, 0x8, R21 ;  /* 0x00000008ff157819 */ /* 0x000fc40000011415 */
[----:B------:R-:W-:Y:S01]  /*42f0*/  LEA.HI.X.SX32 R5, R11, R2, 0x1, P3 ;  /* 0x000000020b057211 */ /* 0x000fe200018f0eff */
[C---:B------:R-:W-:Y:S01]  /*4300*/  VIADD R11, R10.reuse, UR5 ;  /* 0x000000050a0b7c36 */ /* 0x040fe20008000000 */
[----:B------:R-:W-:Y:S02]  /*4310*/  F2FP.SATFINITE.E4M3.F32.PACK_AB_MERGE_C R17, R17, R16, RZ ;  /* 0x000000101111723e */ /* 0x000fe400048070ff */
[CC--:B0-----:R-:W-:Y:S01]  /*4320*/  IADD3 R8, P3, PT, R10.reuse, R3.reuse, RZ ;  /* 0x000000030a087210 */ /* 0x0c1fe20007f7e0ff */
[----:B------:R0:W-:Y:S01]  /*4330*/  @P6 STG.E.U8 desc[UR16][R4.64], R21 ;  /* 0x0000001504006986 */ /* 0x0001e2000c101110 */
[----:B------:R-:W-:Y:S02]  /*4340*/  F2FP.SATFINITE.E4M3.F32.PACK_AB_MERGE_C R19, R19, R18, RZ ;  /* 0x000000121313723e */ /* 0x000fe400048070ff */
[-C--:B------:R-:W-:Y:S02]  /*4350*/  LEA.HI.X.SX32 R9, R10, R2.reuse, 0x1, P3 ;  /* 0x000000020a097211 */ /* 0x080fe400018f0eff */
[----:B------:R-:W-:Y:S01]  /*4360*/  ISETP.LT.AND P3, PT, R12, UR11, !P0 ;  /* 0x0000000b0c007c0c */ /* 0x000fe2000c761270 */
[C---:B------:R-:W-:Y:S01]  /*4370*/  VIADD R12, R11.reuse, UR5 ;  /* 0x000000050b0c7c36 */ /* 0x040fe20008000000 */
[CC--:B--2---:R-:W-:Y:S01]  /*4380*/  IADD3 R6, P6, PT, R11.reuse, R3.reuse, RZ ;  /* 0x000000030b067210 */ /* 0x0c4fe20007fde0ff */
[----:B------:R2:W-:Y:S01]  /*4390*/  @P2 STG.E.U8 desc[UR16][R8.64], R15 ;  /* 0x0000000f08002986 */ /* 0x0005e2000c101110 */
[----:B------:R-:W-:Y:S01]  /*43a0*/  ISETP.LT.AND P2, PT, R14, UR11, !P0 ;  /* 0x0000000b0e007c0c */ /* 0x000fe2000c741270 */
[----:B------:R-:W-:Y:S01]  /*43b0*/  VIADD R13, R12, UR5 ;  /* 0x000000050c0d7c36 */ /* 0x000fe20008000000 */
[----:B------:R-:W-:Y:S01]  /*43c0*/  LEA.HI.X.SX32 R7, R11, R2, 0x1, P6 ;  /* 0x000000020b077211 */ /* 0x000fe200030f0eff */
[----:B------:R-:W-:Y:S01]  /*43d0*/  VIADD R14, R0, 0xf ;  /* 0x0000000f000e7836 */ /* 0x000fe20000000000 */
[----:B------:R-:W-:Y:S01]  /*43e0*/  IADD3 R10, P6, PT, R12, R3, RZ ;  /* 0x000000030c0a7210 */ /* 0x000fe20007fde0ff */
[----:B------:R-:W-:Y:S01]  /*43f0*/  VIADD R0, R13, UR5 ;  /* 0x000000050d007c36 */ /* 0x000fe20008000000 */
[----:B0-----:R-:W-:-:S02]  /*4400*/  PRMT R21, R19, 0x9910, RZ ;  /* 0x0000991013157816 */ /* 0x001fc400000000ff */
[-C--:B------:R-:W-:Y:S02]  /*4410*/  LEA.HI.X.SX32 R11, R12, R2.reuse, 0x1, P6 ;  /* 0x000000020c0b7211 */ /* 0x080fe400030f0eff */
[CC--:B------:R-:W-:Y:S02]  /*4420*/  IADD3 R4, P6, PT, R13.reuse, R3.reuse, RZ ;  /* 0x000000030d047210 */ /* 0x0c0fe40007fde0ff */
[----:B------:R-:W-:Y:S02]  /*4430*/  ISETP.LT.AND P0, PT, R14, UR11, !P0 ;  /* 0x0000000b0e007c0c */ /* 0x000fe4000c701270 */
[----:B------:R-:W-:Y:S01]  /*4440*/  LEA.HI.X.SX32 R5, R13, R2, 0x1, P6 ;  /* 0x000000020d057211 */ /* 0x000fe200030f0eff */
[C---:B------:R-:W-:Y:S01]  /*4450*/  VIADD R13, R0.reuse, UR5 ;  /* 0x00000005000d7c36 */ /* 0x040fe20008000000 */
[----:B--2---:R-:W-:Y:S02]  /*4460*/  IADD3 R8, P6, PT, R0, R3, RZ ;  /* 0x0000000300087210 */ /* 0x004fe40007fde0ff */
[----:B------:R-:W-:-:S02]  /*4470*/  PRMT R14, R15, 0x9910, RZ ;  /* 0x000099100f0e7816 */ /* 0x000fc400000000ff */
[-C--:B------:R-:W-:Y:S02]  /*4480*/  LEA.HI.X.SX32 R9, R0, R2.reuse, 0x1, P6 ;  /* 0x0000000200097211 */ /* 0x080fe400030f0eff */
[----:B------:R-:W-:Y:S02]  /*4490*/  PRMT R15, R17, 0x9910, RZ ;  /* 0x00009910110f7816 */ /* 0x000fe400000000ff */
[C---:B------:R-:W-:Y:S02]  /*44a0*/  IADD3 R12, P6, PT, R13.reuse, R3, RZ ;  /* 0x000000030d0c7210 */ /* 0x040fe40007fde0ff */
[----:B------:R-:W-:Y:S02]  /*44b0*/  SHF.R.S32.HI R3, RZ, 0x8, R14 ;  /* 0x00000008ff037819 */ /* 0x000fe4000001140e */
[----:B------:R-:W-:Y:S02]  /*44c0*/  SHF.R.S32.HI R15, RZ, 0x8, R15 ;  /* 0x00000008ff0f7819 */ /* 0x000fe4000001140f */
[----:B------:R-:W-:Y:S01]  /*44d0*/  LEA.HI.X.SX32 R13, R13, R2, 0x1, P6 ;  /* 0x000000020d0d7211 */ /* 0x000fe200030f0eff */
[----:B------:R0:W-:Y:S01]  /*44e0*/  @P5 STG.E.U8 desc[UR16][R6.64], R3 ;  /* 0x0000000306005986 */ /* 0x0001e2000c101110 */
[----:B------:R-:W-:-:S03]  /*44f0*/  SHF.R.S32.HI R21, RZ, 0x8, R21 ;  /* 0x00000008ff157819 */ /* 0x000fc60000011415 */
[----:B------:R0:W-:Y:S04]  /*4500*/  @P4 STG.E.U8 desc[UR16][R10.64], R17 ;  /* 0x000000110a004986 */ /* 0x0001e8000c101110 */
[----:B------:R0:W-:Y:S04]  /*4510*/  @P3 STG.E.U8 desc[UR16][R4.64], R15 ;  /* 0x0000000f04003986 */ /* 0x0001e8000c101110 */
[----:B------:R0:W-:Y:S04]  /*4520*/  @P2 STG.E.U8 desc[UR16][R8.64], R19 ;  /* 0x0000001308002986 */ /* 0x0001e8000c101110 */
[----:B------:R0:W-:Y:S01]  /*4530*/  @P0 STG.E.U8 desc[UR16][R12.64], R21 ;  /* 0x000000150c000986 */ /* 0x0001e2000c101110 */
[----:B-1----:R-:W-:Y:S06]  /*4540*/  BAR.SYNC.DEFER_BLOCKING 0x0 ;  /* 0x0000000000007b1d */ /* 0x002fec0000010000 */
[----:B------:R-:W-:Y:S05]  /*4550*/  @P1 BRA `(.L_x_13) ;  /* 0x00000000009c1947 */ /* 0x000fea0003800000 */
[----:B------:R-:W1:Y:S01]  /*4560*/  S2UR UR5, SR_CgaCtaId ;  /* 0x00000000000579c3 */ /* 0x000e620000008800 */
[----:B------:R-:W-:Y:S01]  /*4570*/  NOP ;  /* 0x0000000000007918 */ /* 0x000fe20000000000 */
[----:B------:R-:W-:Y:S01]  /*4580*/  UMOV UR4, 0x50 ;  /* 0x0000005000047882 */ /* 0x000fe20000000000 */
[----:B------:R-:W-:Y:S02]  /*4590*/  IMAD.U32 R0, RZ, RZ, UR21 ;  /* 0x00000015ff007e24 */ /* 0x000fe4000f8e00ff */
[----:B0-----:R-:W-:-:S03]  /*45a0*/  IMAD.MOV.U32 R3, RZ, RZ, 0x1 ;  /* 0x00000001ff037424 */ /* 0x001fc600078e00ff */
[----:B------:R-:W-:-:S04]  /*45b0*/  LOP3.LUT R0, R0, 0xffff, RZ, 0xc0, !PT ;  /* 0x0000ffff00007812 */ /* 0x000fc800078ec0ff */
[----:B------:R-:W-:-:S05]  /*45c0*/  SHF.R.U32.HI R0, RZ, 0x5, R0 ;  /* 0x00000005ff007819 */ /* 0x000fca0000011600 */
[----:B------:R-:W-:Y:S01]  /*45d0*/  VIADD R2, R0, 0x10 ;  /* 0x0000001000027836 */ /* 0x000fe20000000000 */
[----:B------:R-:W-:Y:S01]  /*45e0*/  SHF.L.U32 R0, R3, R0, RZ ;  /* 0x0000000003007219 */ /* 0x000fe200000006ff */
[----:B-1----:R-:W-:-:S03]  /*45f0*/  ULEA UR6, UR5, UR4, 0x18 ;  /* 0x0000000405067291 */ /* 0x002fc6000f8ec0ff */
[----:B------:R-:W-:-:S04]  /*4600*/  SHF.L.U32 R3, R3, R2, RZ ;  /* 0x0000000203037219 */ /* 0x000fc800000006ff */
[----:B------:R-:W-:Y:S02]  /*4610*/  LOP3.LUT R0, R3, R0, RZ, 0xfc, !PT ;  /* 0x0000000003007212 */ /* 0x000fe400078efcff */
[----:B------:R-:W0:Y:S02]  /*4620*/  LDS R5, [UR6] ;  /* 0x00000006ff057984 */ /* 0x000e240008000800 */
[C---:B------:R-:W-:Y:S02]  /*4630*/  LOP3.LUT R2, R0.reuse, 0xffff, RZ, 0xc0, !PT ;  /* 0x0000ffff00027812 */ /* 0x040fe400078ec0ff */
[----:B0-----:R-:W-:-:S04]  /*4640*/  LOP3.LUT R3, R0, 0xffff, R5, 0x80, !PT ;  /* 0x0000ffff00037812 */ /* 0x001fc800078e8005 */
[----:B------:R-:W-:-:S13]  /*4650*/  ISETP.NE.AND P0, PT, R3, R2, PT ;  /* 0x000000020300720c */ /* 0x000fda0003f05270 */
[----:B------:R-:W-:Y:S05]  /*4660*/  @P0 BRA `(.L_x_14) ;  /* 0x0000000000500947 */ /* 0x000fea0003800000 */
[----:B------:R-:W-:Y:S02]  /*4670*/  SHF.R.U32.HI R5, RZ, 0x10, R5 ;  /* 0x00000010ff057819 */ /* 0x000fe40000011605 */
[----:B------:R-:W-:-:S04]  /*4680*/  SHF.R.U32.HI R2, RZ, 0x10, R0 ;  /* 0x00000010ff027819 */ /* 0x000fc80000011600 */
[----:B------:R-:W-:-:S04]  /*4690*/  LOP3.LUT R5, R5, R2, RZ, 0xc0, !PT ;  /* 0x0000000205057212 */ /* 0x000fc800078ec0ff */
[----:B------:R-:W-:-:S13]  /*46a0*/  ISETP.NE.AND P0, PT, R5, R2, PT ;  /* 0x000000020500720c */ /* 0x000fda0003f05270 */
[----:B------:R-:W-:Y:S05]  /*46b0*/  @P0 BRA `(.L_x_15) ;  /* 0x0000000000300947 */ /* 0x000fea0003800000 */
[----:B------:R-:W-:Y:S01]  /*46c0*/  R2UR UR4, R0 ;  /* 0x00000000000472ca */ /* 0x000fe200000e0000 */
[----:B------:R-:W-:Y:S01]  /*46d0*/  VOTEU.ANY UR5, UPT, PT ;  /* 0x0000000000057886 */ /* 0x000fe200038e0100 */
[----:B------:R-:W0:Y:S01]  /*46e0*/  S2R R0, SR_LANEID ;  /* 0x0000000000007919 */ /* 0x000e220000000000 */
[----:B------:R-:W-:-:S10]  /*46f0*/  UFLO.U32 UR5, UR5 ;  /* 0x00000005000572bd */ /* 0x000fd400080e0000 */
[----:B------:R-:W-:-:S06]  /*4700*/  ULOP3.LUT UR4, URZ, UR4, URZ, 0x33, !UPT ;  /* 0x00000004ff047292 */ /* 0x000fcc000f8e33ff */
[----:B------:R-:W-:-:S04]  /*4710*/  IMAD.U32 R2, RZ, RZ, UR4 ;  /* 0x00000004ff027e24 */ /* 0x000fc8000f8e00ff */
[----:B------:R-:W1:Y:S02]  /*4720*/  REDUX UR7, R2 ;  /* 0x00000000020773c4 */ /* 0x000e640000000000 */
[----:B------:R2:W-:Y:S01]  /*4730*/  UTCATOMSWS.AND URZ, UR4 ;  /* 0x0000000400ff79e3 */ /* 0x0005e20008000000 */
[----:B0-----:R-:W-:Y:S01]  /*4740*/  ISETP.EQ.U32.AND P0, PT, R0, UR5, PT ;  /* 0x0000000500007c0c */ /* 0x001fe2000bf02070 */
[----:B-1----:R-:W-:-:S12]  /*4750*/  IMAD.U32 R0, RZ, RZ, UR7 ;  /* 0x00000007ff007e24 */ /* 0x002fd8000f8e00ff */
[----:B------:R2:W-:Y:S01]  /*4760*/  @P0 ATOMS.AND RZ, [UR6], R0 ;  /* 0x00000000ffff098c */ /* 0x0005e2000a800006 */
[----:B------:R-:W-:Y:S05]  /*4770*/  BRA `(.L_x_13) ;  /* 0x0000000000147947 */ /* 0x000fea0003800000 */
.L_x_15:
[----:B------:R-:W-:-:S07]  /*4780*/  MOV R2, 0x47a0 ;  /* 0x000047a000027802 */ /* 0x000fce0000000f00 */
[----:B------:R-:W-:Y:S05]  /*4790*/  CALL.REL.NOINC `($__internal_0_$__cuda_sm10x_tcgen05_guardrail_trap_col_being_dealloced_not_returned_by_alloc) ;  /* 0x00000000002c7944 */ /* 0x000fea0003c00000 */
[----:B------:R-:W-:Y:S05]  /*47a0*/  BRA `(.L_x_13) ;  /* 0x0000000000087947 */ /* 0x000fea0003800000 */
.L_x_14:
[----:B------:R-:W-:-:S07]  /*47b0*/  MOV R2, 0x47d0 ;  /* 0x000047d000027802 */ /* 0x000fce0000000f00 */
[----:B------:R-:W-:Y:S05]  /*47c0*/  CALL.REL.NOINC `($__internal_2_$__cuda_sm10x_tcgen05_guardrail_trap_unallocated_columns_being_dealloced) ;  /* 0x0000000000387944 */ /* 0x000fea0003c00000 */
.L_x_13:
[----:B------:R-:W-:Y:S01]  /*47d0*/  NOP ;  /* 0x0000000000007918 */ /* 0x000fe20000000000 */
[----:B--2---:R-:W-:Y:S05]  /*47e0*/  EXIT ;  /* 0x000000000000794d */ /* 0x004fea0003800000 */
.L_x_8:
[----:B------:R-:W0:Y:S02]  /*47f0*/  SYNCS.PHASECHK.TRANS64.TRYWAIT P3, [UR14], R4 ;  /* 0x00000004ff0075a7 */ /* 0x000e24000806110e */
[----:B0-----:R-:W-:Y:S05]  /*4800*/  @!P3 BRA `(.L_x_8) ;  /* 0xfffffffc00f8b947 */ /* 0x001fea000383ffff */
[----:B------:R-:W-:Y:S05]  /*4810*/  BRA `(.L_x_16) ;  /* 0xffffffe400247947 */ /* 0x000fea000383ffff */
.L_x_12:
[----:B------:R-:W2:Y:S02]  /*4820*/  SYNCS.PHASECHK.TRANS64.TRYWAIT P0, [UR14], R2 ;  /* 0x00000002ff0075a7 */ /* 0x000ea4000800110e */
[----:B--2---:R-:W-:Y:S05]  /*4830*/  @!P0 BRA `(.L_x_12) ;  /* 0xfffffffc00f88947 */ /* 0x004fea000383ffff */
[----:B------:R-:W-:Y:S05]  /*4840*/  BRA `(.L_x_11) ;  /* 0xfffffff400347947 */ /* 0x000fea000383ffff */
        .weak           $__internal_0_$__cuda_sm10x_tcgen05_guardrail_trap_col_being_dealloced_not_returned_by_alloc
        .type           $__internal_0_$__cuda_sm10x_tcgen05_guardrail_trap_col_being_dealloced_not_returned_by_alloc,@function
        .size           $__internal_0_$__cuda_sm10x_tcgen05_guardrail_trap_col_being_dealloced_not_returned_by_alloc,($__internal_1_$__cuda_sm10x_tcgen05_guardrail_trap_phase_invalid_during_alloc - $__internal_0_$__cuda_sm10x_tcgen05_guardrail_trap_col_being_dealloced_not_returned_by_alloc)
$__internal_0_$__cuda_sm10x_tcgen05_guardrail_trap_col_being_dealloced_not_returned_by_alloc:
[----:B------:R-:W-:Y:S05]  /*4850*/  BPT.TRAP 0x1 ;  /* 0x000000040000795c */ /* 0x000fea0000300000 */
[----:B------:R-:W-:-:S04]  /*4860*/  IMAD.MOV.U32 R3, RZ, RZ, 0x0 ;  /* 0x00000000ff037424 */ /* 0x000fc800078e00ff */
[----:B------:R-:W-:Y:S05]  /*4870*/  RET.REL.NODEC R2 `(matmul_kernel) ;  /* 0xffffffb402e07950 */ /* 0x000fea0003c3ffff */
        .weak           $__internal_1_$__cuda_sm10x_tcgen05_guardrail_trap_phase_invalid_during_alloc
        .type           $__internal_1_$__cuda_sm10x_tcgen05_guardrail_trap_phase_invalid_during_alloc,@function
        .size           $__internal_1_$__cuda_sm10x_tcgen05_guardrail_trap_phase_invalid_during_alloc,($__internal_2_$__cuda_sm10x_tcgen05_guardrail_trap_unallocated_columns_being_dealloced - $__internal_1_$__cuda_sm10x_tcgen05_guardrail_trap_phase_invalid_during_alloc)
$__internal_1_$__cuda_sm10x_tcgen05_guardrail_trap_phase_invalid_during_alloc:
[----:B------:R-:W-:Y:S05]  /*4880*/  BPT.TRAP 0x1 ;  /* 0x000000040000795c */ /* 0x000fea0000300000 */
[----:B------:R-:W-:-:S04]  /*4890*/  IMAD.MOV.U32 R3, RZ, RZ, 0x0 ;  /* 0x00000000ff037424 */ /* 0x000fc800078e00ff */
[----:B------:R-:W-:Y:S05]  /*48a0*/  RET.REL.NODEC R2 `(matmul_kernel) ;  /* 0xffffffb402d47950 */ /* 0x000fea0003c3ffff */
        .weak           $__internal_2_$__cuda_sm10x_tcgen05_guardrail_trap_unallocated_columns_being_dealloced
        .type           $__internal_2_$__cuda_sm10x_tcgen05_guardrail_trap_unallocated_columns_being_dealloced,@function
        .size           $__internal_2_$__cuda_sm10x_tcgen05_guardrail_trap_unallocated_columns_being_dealloced,(.L_x_20 - $__internal_2_$__cuda_sm10x_tcgen05_guardrail_trap_unallocated_columns_being_dealloced)
$__internal_2_$__cuda_sm10x_tcgen05_guardrail_trap_unallocated_columns_being_dealloced:
[----:B------:R-:W-:Y:S05]  /*48b0*/  BPT.TRAP 0x1 ;  /* 0x000000040000795c */ /* 0x000fea0000300000 */
[----:B------:R-:W-:-:S04]  /*48c0*/  IMAD.MOV.U32 R3, RZ, RZ, 0x0 ;  /* 0x00000000ff037424 */ /* 0x000fc800078e00ff */
[----:B------:R-:W-:Y:S05]  /*48d0*/  RET.REL.NODEC R2 `(matmul_kernel) ;  /* 0xffffffb402c87950 */ /* 0x000fea0003c3ffff */
.L_x_17:
[----:B------:R-:W-:-:S00]  /*48e0*/  BRA `(.L_x_17) ;  /* 0xfffffffc00fc7947 */ /* 0x000fc0000383ffff */
[----:B------:R-:W-:-:S00]  /*48f0*/  NOP ;  /* 0x0000000000007918 */ /* 0x000fc00000000000 */
        /* <DEDUP_REMOVED lines=8> */
.L_x_20:


//--------------------- .nv.shared.matmul_kernel  --------------------------
	.section	.nv.shared.matmul_kernel,"aw",@nobits
	.sectionflags	@""
	.align	16
	.zero		1024


//--------------------- .nv.shared.reserved.0     --------------------------
	.section	.nv.shared.reserved.0,"aw",@nobits
	.align	8
	.weak		__nv_reservedSMEM_offset_0_alias
	.size		__nv_reservedSMEM_offset_0_alias, 0, 64
	.other		__nv_reservedSMEM_offset_0_alias,@"STO_CUDA_RESERVED_SHARED STV_DEFAULT"
__nv_reservedSMEM_offset_0_alias:
	.zero		0
.nv.shared.reserved.0:
	.zero		64
	.weak		__nv_reservedSMEM_allocation_phase
	.type		__nv_reservedSMEM_allocation_phase,@object
	.size		__nv_reservedSMEM_allocation_phase,(.L_0 - __nv_reservedSMEM_allocation_phase)
__nv_reservedSMEM_allocation_phase:
	.zero		1
.L_0:
	.zero		7
	.weak		__nv_reservedSMEM_devtool_atexit_pc
	.type		__nv_reservedSMEM_devtool_atexit_pc,@object
	.size		__nv_reservedSMEM_devtool_atexit_pc,(__nv_reservedSMEM_allocation_mask - __nv_reservedSMEM_devtool_atexit_pc)
__nv_reservedSMEM_devtool_atexit_pc:
	.zero		8
	.weak		__nv_reservedSMEM_allocation_mask
	.type		__nv_reservedSMEM_allocation_mask,@object
	.size		__nv_reservedSMEM_allocation_mask,(.L_2 - __nv_reservedSMEM_allocation_mask)
__nv_reservedSMEM_allocation_mask:
	.zero		4
.L_2:


//--------------------- .nv.constant0.matmul_kernel --------------------------
	.section	.nv.constant0.matmul_kernel,"a",@progbits
	.sectionflags	@""
	.align	4
.nv.constant0.matmul_kernel:
	.zero		976


//--------------------- SYMBOLS --------------------------

	.type		.nv.reservedSmem.offset0,@object
	.size		.nv.reservedSmem.offset0,0x4
	.type		.nv.reservedSmem.cap,@object
	.size		.nv.reservedSmem.cap,0x4
